//
// Generated by NVIDIA NVVM Compiler
//
// Compiler Build ID: CL-36424714
// Cuda compilation tools, release 13.0, V13.0.88
// Based on NVVM 20.0.0
//

.version 9.0
.target sm_100
.address_size 64

	// .globl	default_function_kernel0
// _ZZ24default_function_kernel0E15pad_temp_shared has been demoted
// _ZZ24default_function_kernel0E13kernel_shared has been demoted
// _ZZ6conv2dPfPKfS_E5input has been demoted

.visible .entry default_function_kernel0(
	.param .u64 .ptr .align 1 default_function_kernel0_param_0,
	.param .u64 .ptr .align 1 default_function_kernel0_param_1,
	.param .u64 .ptr .align 1 default_function_kernel0_param_2
)
{
	.reg .pred 	%p<220>;
	.reg .b16 	%rs<144>;
	.reg .b32 	%r<370>;
	.reg .b32 	%f<652>;
	.reg .b64 	%rd<55>;
	// demoted variable
	.shared .align 4 .b8 _ZZ24default_function_kernel0E15pad_temp_shared[11136];
	// demoted variable
	.shared .align 4 .b8 _ZZ24default_function_kernel0E13kernel_shared[4608];
	mov.u32 	%r93, %tid.z;
	shl.b32 	%r94, %r93, 1;
	mov.u32 	%r95, %tid.y;
	mul.lo.s32 	%r96, %r95, 13;
	mul.lo.s32 	%r97, %r93, 116;
	mov.u32 	%r98, %ctaid.x;
	shl.b32 	%r99, %r98, 2;
	shl.b32 	%r100, %r93, 2;
	shl.b32 	%r101, %r93, 5;
	mov.u32 	%r102, %ctaid.z;
	shl.b32 	%r103, %r102, 4;
	add.s32 	%r104, %r103, %r100;
	cvt.u16.u32 	%rs3, %r96;
	mul.hi.u16 	%rs4, %rs3, 12053;
	shr.u16 	%rs5, %rs4, 6;
	cvt.u32.u16 	%r105, %rs5;
	add.s32 	%r1, %r94, %r105;
	mul.hi.u16 	%rs6, %rs3, 10923;
	cvt.u32.u16 	%r106, %rs6;
	add.s32 	%r2, %r97, %r106;
	add.s32 	%r107, %r96, -348;
	setp.lt.u32 	%p3, %r95, 27;
	selp.b32 	%r108, %r96, %r107, %p3;
	mul.lo.s16 	%rs7, %rs6, 6;
	sub.s16 	%rs8, %rs3, %rs7;
	cvt.u32.u16 	%r109, %rs8;
	or.b32  	%r3, %r99, %r109;
	add.s32 	%r4, %r99, %r109;
	mul.wide.u16 	%r110, %rs5, 3136;
	cvt.u16.u32 	%rs9, %r108;
	mul.hi.u16 	%rs10, %rs9, -21845;
	shr.u16 	%rs11, %rs10, 2;
	mul.lo.s16 	%rs12, %rs11, 56;
	cvt.u32.u16 	%r111, %rs12;
	or.b32  	%r112, %r110, %r109;
	add.s32 	%r5, %r112, %r111;
	add.s32 	%r113, %r96, 1;
	cvt.u16.u32 	%rs13, %r113;
	mul.hi.u16 	%rs14, %rs13, -17325;
	shr.u16 	%rs15, %rs14, 8;
	cvt.u32.u16 	%r114, %rs15;
	add.s32 	%r6, %r94, %r114;
	mul.hi.u16 	%rs16, %rs13, 10923;
	cvt.u32.u16 	%r115, %rs16;
	add.s32 	%r7, %r97, %r115;
	add.s32 	%r116, %r96, -347;
	selp.b32 	%r117, %r113, %r116, %p3;
	mul.lo.s16 	%rs17, %rs16, 6;
	sub.s16 	%rs18, %rs13, %rs17;
	cvt.u32.u16 	%r118, %rs18;
	or.b32  	%r8, %r99, %r118;
	add.s32 	%r9, %r99, %r118;
	mul.wide.u16 	%r119, %rs15, 3136;
	cvt.u16.u32 	%rs19, %r117;
	mul.hi.u16 	%rs20, %rs19, -21845;
	shr.u16 	%rs21, %rs20, 2;
	mul.lo.s16 	%rs22, %rs21, 56;
	cvt.u32.u16 	%r120, %rs22;
	or.b32  	%r121, %r119, %r118;
	add.s32 	%r10, %r121, %r120;
	add.s32 	%r122, %r96, 2;
	cvt.u16.u32 	%rs23, %r122;
	mul.hi.u16 	%rs24, %rs23, -17325;
	shr.u16 	%rs25, %rs24, 8;
	cvt.u32.u16 	%r123, %rs25;
	add.s32 	%r11, %r94, %r123;
	mul.hi.u16 	%rs26, %rs23, 10923;
	cvt.u32.u16 	%r124, %rs26;
	add.s32 	%r12, %r97, %r124;
	add.s32 	%r125, %r96, -346;
	selp.b32 	%r126, %r122, %r125, %p3;
	mul.lo.s16 	%rs27, %rs26, 6;
	sub.s16 	%rs28, %rs23, %rs27;
	cvt.u32.u16 	%r127, %rs28;
	or.b32  	%r13, %r99, %r127;
	add.s32 	%r14, %r99, %r127;
	mul.wide.u16 	%r128, %rs25, 3136;
	cvt.u16.u32 	%rs29, %r126;
	mul.hi.u16 	%rs30, %rs29, -21845;
	shr.u16 	%rs31, %rs30, 2;
	mul.lo.s16 	%rs32, %rs31, 56;
	cvt.u32.u16 	%r129, %rs32;
	or.b32  	%r130, %r128, %r127;
	add.s32 	%r15, %r130, %r129;
	add.s32 	%r131, %r96, 3;
	cvt.u16.u32 	%rs33, %r131;
	mul.hi.u16 	%rs34, %rs33, -17325;
	shr.u16 	%rs35, %rs34, 8;
	cvt.u32.u16 	%r132, %rs35;
	add.s32 	%r16, %r94, %r132;
	mul.hi.u16 	%rs36, %rs33, 10923;
	cvt.u32.u16 	%r133, %rs36;
	add.s32 	%r17, %r97, %r133;
	add.s32 	%r134, %r96, -345;
	selp.b32 	%r135, %r131, %r134, %p3;
	mul.lo.s16 	%rs37, %rs36, 6;
	sub.s16 	%rs38, %rs33, %rs37;
	cvt.u32.u16 	%r136, %rs38;
	or.b32  	%r18, %r99, %r136;
	add.s32 	%r19, %r99, %r136;
	mul.wide.u16 	%r137, %rs35, 3136;
	cvt.u16.u32 	%rs39, %r135;
	mul.hi.u16 	%rs40, %rs39, -21845;
	shr.u16 	%rs41, %rs40, 2;
	mul.lo.s16 	%rs42, %rs41, 56;
	cvt.u32.u16 	%r138, %rs42;
	or.b32  	%r139, %r137, %r136;
	add.s32 	%r20, %r139, %r138;
	add.s32 	%r140, %r96, 4;
	cvt.u16.u32 	%rs43, %r140;
	mul.hi.u16 	%rs44, %rs43, -17325;
	shr.u16 	%rs45, %rs44, 8;
	cvt.u32.u16 	%r141, %rs45;
	add.s32 	%r21, %r94, %r141;
	mul.hi.u16 	%rs46, %rs43, 10923;
	cvt.u32.u16 	%r142, %rs46;
	add.s32 	%r22, %r97, %r142;
	add.s32 	%r143, %r96, -344;
	selp.b32 	%r144, %r140, %r143, %p3;
	mul.lo.s16 	%rs47, %rs46, 6;
	sub.s16 	%rs48, %rs43, %rs47;
	cvt.u32.u16 	%r145, %rs48;
	or.b32  	%r23, %r99, %r145;
	add.s32 	%r24, %r99, %r145;
	mul.wide.u16 	%r146, %rs45, 3136;
	cvt.u16.u32 	%rs49, %r144;
	mul.hi.u16 	%rs50, %rs49, -21845;
	shr.u16 	%rs51, %rs50, 2;
	mul.lo.s16 	%rs52, %rs51, 56;
	cvt.u32.u16 	%r147, %rs52;
	or.b32  	%r148, %r146, %r145;
	add.s32 	%r25, %r148, %r147;
	add.s32 	%r149, %r96, 5;
	cvt.u16.u32 	%rs53, %r149;
	mul.hi.u16 	%rs54, %rs53, -17325;
	shr.u16 	%rs55, %rs54, 8;
	cvt.u32.u16 	%r150, %rs55;
	add.s32 	%r26, %r94, %r150;
	mul.hi.u16 	%rs56, %rs53, 10923;
	cvt.u32.u16 	%r151, %rs56;
	add.s32 	%r27, %r97, %r151;
	add.s32 	%r152, %r96, -343;
	selp.b32 	%r153, %r149, %r152, %p3;
	mul.lo.s16 	%rs57, %rs56, 6;
	sub.s16 	%rs58, %rs53, %rs57;
	cvt.u32.u16 	%r154, %rs58;
	or.b32  	%r28, %r99, %r154;
	add.s32 	%r29, %r99, %r154;
	mul.wide.u16 	%r155, %rs55, 3136;
	cvt.u16.u32 	%rs59, %r153;
	mul.hi.u16 	%rs60, %rs59, -21845;
	shr.u16 	%rs61, %rs60, 2;
	mul.lo.s16 	%rs62, %rs61, 56;
	cvt.u32.u16 	%r156, %rs62;
	or.b32  	%r157, %r155, %r154;
	add.s32 	%r30, %r157, %r156;
	add.s32 	%r158, %r96, 6;
	cvt.u16.u32 	%rs63, %r158;
	mul.hi.u16 	%rs64, %rs63, -17325;
	shr.u16 	%rs65, %rs64, 8;
	cvt.u32.u16 	%r159, %rs65;
	add.s32 	%r31, %r94, %r159;
	mul.hi.u16 	%rs66, %rs63, 10923;
	cvt.u32.u16 	%r160, %rs66;
	add.s32 	%r32, %r97, %r160;
	add.s32 	%r161, %r96, -342;
	selp.b32 	%r162, %r158, %r161, %p3;
	mul.lo.s16 	%rs67, %rs66, 6;
	sub.s16 	%rs68, %rs63, %rs67;
	cvt.u32.u16 	%r163, %rs68;
	or.b32  	%r33, %r99, %r163;
	add.s32 	%r34, %r99, %r163;
	mul.wide.u16 	%r164, %rs65, 3136;
	cvt.u16.u32 	%rs69, %r162;
	mul.hi.u16 	%rs70, %rs69, -21845;
	shr.u16 	%rs71, %rs70, 2;
	mul.lo.s16 	%rs72, %rs71, 56;
	cvt.u32.u16 	%r165, %rs72;
	or.b32  	%r166, %r164, %r163;
	add.s32 	%r35, %r166, %r165;
	add.s32 	%r167, %r96, 7;
	cvt.u16.u32 	%rs73, %r167;
	mul.hi.u16 	%rs74, %rs73, -17325;
	shr.u16 	%rs75, %rs74, 8;
	cvt.u32.u16 	%r168, %rs75;
	add.s32 	%r36, %r94, %r168;
	mul.hi.u16 	%rs76, %rs73, 10923;
	cvt.u32.u16 	%r169, %rs76;
	add.s32 	%r37, %r97, %r169;
	add.s32 	%r170, %r96, -341;
	selp.b32 	%r171, %r167, %r170, %p3;
	mul.lo.s16 	%rs77, %rs76, 6;
	sub.s16 	%rs78, %rs73, %rs77;
	cvt.u32.u16 	%r172, %rs78;
	or.b32  	%r38, %r99, %r172;
	add.s32 	%r39, %r99, %r172;
	mul.wide.u16 	%r173, %rs75, 3136;
	cvt.u16.u32 	%rs79, %r171;
	mul.hi.u16 	%rs80, %rs79, -21845;
	shr.u16 	%rs81, %rs80, 2;
	mul.lo.s16 	%rs82, %rs81, 56;
	cvt.u32.u16 	%r174, %rs82;
	or.b32  	%r175, %r173, %r172;
	add.s32 	%r40, %r175, %r174;
	add.s32 	%r176, %r96, 8;
	cvt.u16.u32 	%rs83, %r176;
	mul.hi.u16 	%rs84, %rs83, -17325;
	shr.u16 	%rs85, %rs84, 8;
	cvt.u32.u16 	%r177, %rs85;
	add.s32 	%r41, %r94, %r177;
	mul.hi.u16 	%rs86, %rs83, 10923;
	cvt.u32.u16 	%r178, %rs86;
	add.s32 	%r42, %r97, %r178;
	add.s32 	%r179, %r96, -340;
	selp.b32 	%r180, %r176, %r179, %p3;
	mul.lo.s16 	%rs87, %rs86, 6;
	sub.s16 	%rs88, %rs83, %rs87;
	cvt.u32.u16 	%r181, %rs88;
	or.b32  	%r43, %r99, %r181;
	add.s32 	%r44, %r99, %r181;
	mul.wide.u16 	%r182, %rs85, 3136;
	cvt.u16.u32 	%rs89, %r180;
	mul.hi.u16 	%rs90, %rs89, -21845;
	shr.u16 	%rs91, %rs90, 2;
	mul.lo.s16 	%rs92, %rs91, 56;
	cvt.u32.u16 	%r183, %rs92;
	or.b32  	%r184, %r182, %r181;
	add.s32 	%r45, %r184, %r183;
	add.s32 	%r185, %r96, 9;
	cvt.u16.u32 	%rs93, %r185;
	mul.hi.u16 	%rs94, %rs93, -17325;
	shr.u16 	%rs95, %rs94, 8;
	cvt.u32.u16 	%r186, %rs95;
	add.s32 	%r46, %r94, %r186;
	mul.hi.u16 	%rs96, %rs93, 10923;
	cvt.u32.u16 	%r187, %rs96;
	add.s32 	%r47, %r97, %r187;
	add.s32 	%r188, %r96, -339;
	selp.b32 	%r189, %r185, %r188, %p3;
	mul.lo.s16 	%rs97, %rs96, 6;
	sub.s16 	%rs98, %rs93, %rs97;
	cvt.u32.u16 	%r190, %rs98;
	or.b32  	%r48, %r99, %r190;
	add.s32 	%r49, %r99, %r190;
	mul.wide.u16 	%r191, %rs95, 3136;
	cvt.u16.u32 	%rs99, %r189;
	mul.hi.u16 	%rs100, %rs99, -21845;
	shr.u16 	%rs101, %rs100, 2;
	mul.lo.s16 	%rs102, %rs101, 56;
	cvt.u32.u16 	%r192, %rs102;
	or.b32  	%r193, %r191, %r190;
	add.s32 	%r50, %r193, %r192;
	add.s32 	%r194, %r96, 10;
	cvt.u16.u32 	%rs103, %r194;
	mul.hi.u16 	%rs104, %rs103, -17325;
	shr.u16 	%rs105, %rs104, 8;
	cvt.u32.u16 	%r195, %rs105;
	add.s32 	%r51, %r94, %r195;
	mul.hi.u16 	%rs106, %rs103, 10923;
	cvt.u32.u16 	%r196, %rs106;
	add.s32 	%r52, %r97, %r196;
	add.s32 	%r197, %r96, -338;
	setp.lt.u32 	%p4, %r95, 26;
	selp.b32 	%r198, %r194, %r197, %p4;
	mul.lo.s16 	%rs107, %rs106, 6;
	sub.s16 	%rs108, %rs103, %rs107;
	cvt.u32.u16 	%r199, %rs108;
	or.b32  	%r53, %r99, %r199;
	add.s32 	%r54, %r99, %r199;
	mul.wide.u16 	%r200, %rs105, 3136;
	cvt.u16.u32 	%rs109, %r198;
	mul.hi.u16 	%rs110, %rs109, -21845;
	shr.u16 	%rs111, %rs110, 2;
	mul.lo.s16 	%rs112, %rs111, 56;
	cvt.u32.u16 	%r201, %rs112;
	or.b32  	%r202, %r200, %r199;
	add.s32 	%r55, %r202, %r201;
	add.s32 	%r203, %r96, 11;
	cvt.u16.u32 	%rs113, %r203;
	mul.hi.u16 	%rs114, %rs113, -17325;
	shr.u16 	%rs115, %rs114, 8;
	cvt.u32.u16 	%r204, %rs115;
	add.s32 	%r56, %r94, %r204;
	mul.hi.u16 	%rs116, %rs113, 10923;
	cvt.u32.u16 	%r205, %rs116;
	add.s32 	%r57, %r97, %r205;
	add.s32 	%r206, %r96, -337;
	selp.b32 	%r207, %r203, %r206, %p4;
	mul.lo.s16 	%rs117, %rs116, 6;
	sub.s16 	%rs118, %rs113, %rs117;
	cvt.u32.u16 	%r208, %rs118;
	or.b32  	%r58, %r99, %r208;
	add.s32 	%r59, %r99, %r208;
	mul.wide.u16 	%r209, %rs115, 3136;
	cvt.u16.u32 	%rs119, %r207;
	mul.hi.u16 	%rs120, %rs119, -21845;
	shr.u16 	%rs121, %rs120, 2;
	mul.lo.s16 	%rs122, %rs121, 56;
	cvt.u32.u16 	%r210, %rs122;
	or.b32  	%r211, %r209, %r208;
	add.s32 	%r60, %r211, %r210;
	add.s32 	%r212, %r96, 12;
	cvt.u16.u32 	%rs123, %r212;
	mul.hi.u16 	%rs124, %rs123, -17325;
	shr.u16 	%rs125, %rs124, 8;
	cvt.u32.u16 	%r213, %rs125;
	add.s32 	%r61, %r94, %r213;
	mul.hi.u16 	%rs126, %rs123, 10923;
	cvt.u32.u16 	%r214, %rs126;
	add.s32 	%r62, %r97, %r214;
	add.s32 	%r215, %r96, -336;
	selp.b32 	%r216, %r212, %r215, %p4;
	mul.lo.s16 	%rs127, %rs126, 6;
	sub.s16 	%rs128, %rs123, %rs127;
	cvt.u32.u16 	%r217, %rs128;
	or.b32  	%r63, %r99, %r217;
	add.s32 	%r64, %r99, %r217;
	mul.wide.u16 	%r218, %rs125, 3136;
	cvt.u16.u32 	%rs129, %r216;
	mul.hi.u16 	%rs130, %rs129, -21845;
	shr.u16 	%rs131, %rs130, 2;
	mul.lo.s16 	%rs132, %rs131, 56;
	cvt.u32.u16 	%r219, %rs132;
	or.b32  	%r220, %r218, %r217;
	add.s32 	%r65, %r220, %r219;
	cvt.u16.u32 	%rs133, %r95;
	shl.b16 	%rs134, %rs133, 1;
	mul.hi.u16 	%rs135, %rs134, 2731;
	cvt.u32.u16 	%r221, %rs135;
	add.s32 	%r66, %r100, %r221;
	mul.hi.u16 	%rs136, %rs134, 21846;
	cvt.u32.u16 	%r222, %rs136;
	add.s32 	%r67, %r101, %r222;
	add.s32 	%r68, %r104, %r221;
	mul.wide.u16 	%r69, %rs135, 576;
	mul.lo.s16 	%rs137, %rs135, 24;
	sub.s16 	%rs138, %rs134, %rs137;
	mul.lo.s16 	%rs1, %rs138, 3;
	or.b16  	%rs139, %rs134, 1;
	mul.hi.u16 	%rs140, %rs139, 2731;
	cvt.u32.u16 	%r223, %rs140;
	add.s32 	%r70, %r100, %r223;
	mul.hi.u16 	%rs141, %rs139, 21846;
	cvt.u32.u16 	%r224, %rs141;
	add.s32 	%r71, %r101, %r224;
	add.s32 	%r72, %r104, %r223;
	mul.wide.u16 	%r73, %rs140, 576;
	mul.lo.s16 	%rs142, %rs140, 24;
	sub.s16 	%rs143, %rs139, %rs142;
	mul.lo.s16 	%rs2, %rs143, 3;
	mov.b32 	%r366, 0;
	mov.f32 	%f636, 0f00000000;
	cvt.u64.u16 	%rd37, %rs1;
	cvt.u64.u32 	%rd38, %r69;
	add.s64 	%rd39, %rd38, %rd37;
	cvt.u64.u16 	%rd44, %rs2;
	cvt.u64.u32 	%rd45, %r73;
	add.s64 	%rd46, %rd45, %rd44;
	mov.f32 	%f637, %f636;
	mov.f32 	%f638, %f636;
	mov.f32 	%f639, %f636;
	mov.f32 	%f640, %f636;
	mov.f32 	%f641, %f636;
	mov.f32 	%f642, %f636;
	mov.f32 	%f643, %f636;
	mov.f32 	%f644, %f636;
	mov.f32 	%f645, %f636;
	mov.f32 	%f646, %f636;
	mov.f32 	%f647, %f636;
	mov.f32 	%f648, %f636;
	mov.f32 	%f649, %f636;
	mov.f32 	%f650, %f636;
	mov.f32 	%f651, %f636;
$L__BB0_1:
	ld.param.u64 	%rd52, [default_function_kernel0_param_0];
	cvta.to.global.u64 	%rd1, %rd52;
	mov.u32 	%r225, %tid.z;
	mov.u32 	%r226, %tid.y;
	mul.lo.s32 	%r227, %r226, 13;
	mad.lo.s32 	%r228, %r225, 696, %r227;
	shl.b32 	%r229, %r228, 2;
	mov.u32 	%r230, _ZZ24default_function_kernel0E15pad_temp_shared;
	add.s32 	%r77, %r230, %r229;
	setp.gt.u32 	%p5, %r226, 53;
	setp.gt.u32 	%p6, %r228, 2783;
	setp.gt.u32 	%p7, %r2, 463;
	setp.gt.u32 	%p8, %r1, 7;
	bar.sync 	0;
	mov.u32 	%r232, %ctaid.x;
	shl.b32 	%r233, %r232, 2;
	mad.lo.s32 	%r234, %r225, 6272, %r233;
	mad.lo.s32 	%r235, %r366, 25088, %r234;
	add.s32 	%r78, %r235, -57;
	or.pred  	%p9, %p8, %p7;
	or.pred  	%p10, %p9, %p6;
	or.pred  	%p11, %p10, %p5;
	@%p11 bra 	$L__BB0_5;
	setp.gt.u32 	%p12, %r4, 56;
	setp.eq.s32 	%p13, %r3, 0;
	setp.lt.u32 	%p14, %r226, 27;
	add.s32 	%r239, %r227, -348;
	selp.b32 	%r240, %r227, %r239, %p14;
	add.s32 	%r241, %r240, -342;
	setp.lt.u32 	%p15, %r241, -336;
	or.pred  	%p16, %p15, %p13;
	or.pred  	%p17, %p16, %p12;
	mov.f32 	%f623, 0f00000000;
	@%p17 bra 	$L__BB0_4;
	add.s32 	%r242, %r78, %r5;
	mul.wide.s32 	%rd9, %r242, 4;
	add.s64 	%rd10, %rd1, %rd9;
	ld.global.nc.f32 	%f623, [%rd10];
$L__BB0_4:
	st.shared.f32 	[%r77], %f623;
$L__BB0_5:
	setp.gt.u32 	%p18, %r228, 2782;
	setp.gt.u32 	%p19, %r7, 463;
	setp.gt.u32 	%p20, %r6, 7;
	setp.gt.u32 	%p21, %r226, 53;
	or.pred  	%p22, %p20, %p19;
	or.pred  	%p23, %p22, %p18;
	or.pred  	%p24, %p23, %p21;
	@%p24 bra 	$L__BB0_9;
	setp.gt.u32 	%p25, %r9, 56;
	setp.eq.s32 	%p26, %r8, 0;
	setp.lt.u32 	%p27, %r226, 27;
	selp.b32 	%r246, 1, -347, %p27;
	mad.lo.s32 	%r247, %r226, 13, %r246;
	add.s32 	%r248, %r247, -342;
	setp.lt.u32 	%p28, %r248, -336;
	or.pred  	%p29, %p28, %p26;
	or.pred  	%p30, %p29, %p25;
	mov.f32 	%f624, 0f00000000;
	@%p30 bra 	$L__BB0_8;
	add.s32 	%r249, %r78, %r10;
	mul.wide.s32 	%rd11, %r249, 4;
	add.s64 	%rd12, %rd1, %rd11;
	ld.global.nc.f32 	%f624, [%rd12];
$L__BB0_8:
	st.shared.f32 	[%r77+4], %f624;
$L__BB0_9:
	setp.gt.u32 	%p31, %r228, 2781;
	setp.gt.u32 	%p32, %r12, 463;
	setp.gt.u32 	%p33, %r11, 7;
	setp.gt.u32 	%p34, %r226, 53;
	or.pred  	%p35, %p33, %p32;
	or.pred  	%p36, %p35, %p31;
	or.pred  	%p37, %p36, %p34;
	@%p37 bra 	$L__BB0_13;
	setp.gt.u32 	%p38, %r14, 56;
	setp.eq.s32 	%p39, %r13, 0;
	setp.lt.u32 	%p40, %r226, 27;
	selp.b32 	%r253, 2, -346, %p40;
	mad.lo.s32 	%r254, %r226, 13, %r253;
	add.s32 	%r255, %r254, -342;
	setp.lt.u32 	%p41, %r255, -336;
	or.pred  	%p42, %p41, %p39;
	or.pred  	%p43, %p42, %p38;
	mov.f32 	%f625, 0f00000000;
	@%p43 bra 	$L__BB0_12;
	add.s32 	%r256, %r78, %r15;
	mul.wide.s32 	%rd13, %r256, 4;
	add.s64 	%rd14, %rd1, %rd13;
	ld.global.nc.f32 	%f625, [%rd14];
$L__BB0_12:
	st.shared.f32 	[%r77+8], %f625;
$L__BB0_13:
	setp.gt.u32 	%p44, %r228, 2780;
	setp.gt.u32 	%p45, %r17, 463;
	setp.gt.u32 	%p46, %r16, 7;
	setp.gt.u32 	%p47, %r226, 53;
	or.pred  	%p48, %p46, %p45;
	or.pred  	%p49, %p48, %p44;
	or.pred  	%p50, %p49, %p47;
	@%p50 bra 	$L__BB0_17;
	setp.gt.u32 	%p51, %r19, 56;
	setp.eq.s32 	%p52, %r18, 0;
	setp.lt.u32 	%p53, %r226, 27;
	selp.b32 	%r260, 3, -345, %p53;
	mad.lo.s32 	%r261, %r226, 13, %r260;
	add.s32 	%r262, %r261, -342;
	setp.lt.u32 	%p54, %r262, -336;
	or.pred  	%p55, %p54, %p52;
	or.pred  	%p56, %p55, %p51;
	mov.f32 	%f626, 0f00000000;
	@%p56 bra 	$L__BB0_16;
	add.s32 	%r263, %r78, %r20;
	mul.wide.s32 	%rd15, %r263, 4;
	add.s64 	%rd16, %rd1, %rd15;
	ld.global.nc.f32 	%f626, [%rd16];
$L__BB0_16:
	st.shared.f32 	[%r77+12], %f626;
$L__BB0_17:
	setp.gt.u32 	%p57, %r228, 2779;
	setp.gt.u32 	%p58, %r22, 463;
	setp.gt.u32 	%p59, %r21, 7;
	setp.gt.u32 	%p60, %r226, 53;
	or.pred  	%p61, %p59, %p58;
	or.pred  	%p62, %p61, %p57;
	or.pred  	%p63, %p62, %p60;
	@%p63 bra 	$L__BB0_21;
	setp.gt.u32 	%p64, %r24, 56;
	setp.eq.s32 	%p65, %r23, 0;
	setp.lt.u32 	%p66, %r226, 27;
	selp.b32 	%r267, 4, -344, %p66;
	mad.lo.s32 	%r268, %r226, 13, %r267;
	add.s32 	%r269, %r268, -342;
	setp.lt.u32 	%p67, %r269, -336;
	or.pred  	%p68, %p67, %p65;
	or.pred  	%p69, %p68, %p64;
	mov.f32 	%f627, 0f00000000;
	@%p69 bra 	$L__BB0_20;
	add.s32 	%r270, %r78, %r25;
	mul.wide.s32 	%rd17, %r270, 4;
	add.s64 	%rd18, %rd1, %rd17;
	ld.global.nc.f32 	%f627, [%rd18];
$L__BB0_20:
	st.shared.f32 	[%r77+16], %f627;
$L__BB0_21:
	setp.gt.u32 	%p70, %r228, 2778;
	setp.gt.u32 	%p71, %r27, 463;
	setp.gt.u32 	%p72, %r26, 7;
	setp.gt.u32 	%p73, %r226, 53;
	or.pred  	%p74, %p72, %p71;
	or.pred  	%p75, %p74, %p70;
	or.pred  	%p76, %p75, %p73;
	@%p76 bra 	$L__BB0_25;
	setp.gt.u32 	%p77, %r29, 56;
	setp.eq.s32 	%p78, %r28, 0;
	setp.lt.u32 	%p79, %r226, 27;
	selp.b32 	%r274, 5, -343, %p79;
	mad.lo.s32 	%r275, %r226, 13, %r274;
	add.s32 	%r276, %r275, -342;
	setp.lt.u32 	%p80, %r276, -336;
	or.pred  	%p81, %p80, %p78;
	or.pred  	%p82, %p81, %p77;
	mov.f32 	%f628, 0f00000000;
	@%p82 bra 	$L__BB0_24;
	add.s32 	%r277, %r78, %r30;
	mul.wide.s32 	%rd19, %r277, 4;
	add.s64 	%rd20, %rd1, %rd19;
	ld.global.nc.f32 	%f628, [%rd20];
$L__BB0_24:
	st.shared.f32 	[%r77+20], %f628;
$L__BB0_25:
	setp.gt.u32 	%p83, %r228, 2777;
	setp.gt.u32 	%p84, %r32, 463;
	setp.gt.u32 	%p85, %r31, 7;
	setp.gt.u32 	%p86, %r226, 53;
	or.pred  	%p87, %p85, %p84;
	or.pred  	%p88, %p87, %p83;
	or.pred  	%p89, %p88, %p86;
	@%p89 bra 	$L__BB0_29;
	setp.gt.u32 	%p90, %r34, 56;
	setp.eq.s32 	%p91, %r33, 0;
	setp.lt.u32 	%p92, %r226, 27;
	selp.b32 	%r281, 6, -342, %p92;
	mad.lo.s32 	%r282, %r226, 13, %r281;
	add.s32 	%r283, %r282, -342;
	setp.lt.u32 	%p93, %r283, -336;
	or.pred  	%p94, %p93, %p91;
	or.pred  	%p95, %p94, %p90;
	mov.f32 	%f629, 0f00000000;
	@%p95 bra 	$L__BB0_28;
	add.s32 	%r284, %r78, %r35;
	mul.wide.s32 	%rd21, %r284, 4;
	add.s64 	%rd22, %rd1, %rd21;
	ld.global.nc.f32 	%f629, [%rd22];
$L__BB0_28:
	st.shared.f32 	[%r77+24], %f629;
$L__BB0_29:
	setp.gt.u32 	%p96, %r226, 52;
	setp.gt.u32 	%p97, %r228, 2776;
	setp.gt.u32 	%p98, %r37, 463;
	setp.gt.u32 	%p99, %r36, 7;
	or.pred  	%p100, %p99, %p98;
	or.pred  	%p101, %p100, %p97;
	or.pred  	%p102, %p101, %p96;
	@%p102 bra 	$L__BB0_33;
	setp.gt.u32 	%p103, %r39, 56;
	setp.eq.s32 	%p104, %r38, 0;
	setp.lt.u32 	%p105, %r226, 27;
	selp.b32 	%r288, 7, -341, %p105;
	mad.lo.s32 	%r289, %r226, 13, %r288;
	add.s32 	%r290, %r289, -342;
	setp.lt.u32 	%p106, %r290, -336;
	or.pred  	%p107, %p106, %p104;
	or.pred  	%p108, %p107, %p103;
	mov.f32 	%f630, 0f00000000;
	@%p108 bra 	$L__BB0_32;
	add.s32 	%r291, %r78, %r40;
	mul.wide.s32 	%rd23, %r291, 4;
	add.s64 	%rd24, %rd1, %rd23;
	ld.global.nc.f32 	%f630, [%rd24];
$L__BB0_32:
	st.shared.f32 	[%r77+28], %f630;
$L__BB0_33:
	setp.gt.u32 	%p109, %r228, 2775;
	setp.gt.u32 	%p110, %r42, 463;
	setp.gt.u32 	%p111, %r41, 7;
	setp.gt.u32 	%p112, %r226, 52;
	or.pred  	%p113, %p111, %p110;
	or.pred  	%p114, %p113, %p109;
	or.pred  	%p115, %p114, %p112;
	@%p115 bra 	$L__BB0_37;
	setp.gt.u32 	%p116, %r44, 56;
	setp.eq.s32 	%p117, %r43, 0;
	setp.lt.u32 	%p118, %r226, 27;
	selp.b32 	%r295, 8, -340, %p118;
	mad.lo.s32 	%r296, %r226, 13, %r295;
	add.s32 	%r297, %r296, -342;
	setp.lt.u32 	%p119, %r297, -336;
	or.pred  	%p120, %p119, %p117;
	or.pred  	%p121, %p120, %p116;
	mov.f32 	%f631, 0f00000000;
	@%p121 bra 	$L__BB0_36;
	add.s32 	%r298, %r78, %r45;
	mul.wide.s32 	%rd25, %r298, 4;
	add.s64 	%rd26, %rd1, %rd25;
	ld.global.nc.f32 	%f631, [%rd26];
$L__BB0_36:
	st.shared.f32 	[%r77+32], %f631;
$L__BB0_37:
	setp.gt.u32 	%p122, %r228, 2774;
	setp.gt.u32 	%p123, %r47, 463;
	setp.gt.u32 	%p124, %r46, 7;
	setp.gt.u32 	%p125, %r226, 52;
	or.pred  	%p126, %p124, %p123;
	or.pred  	%p127, %p126, %p122;
	or.pred  	%p128, %p127, %p125;
	@%p128 bra 	$L__BB0_41;
	setp.gt.u32 	%p129, %r49, 56;
	setp.eq.s32 	%p130, %r48, 0;
	setp.lt.u32 	%p131, %r226, 27;
	selp.b32 	%r302, 9, -339, %p131;
	mad.lo.s32 	%r303, %r226, 13, %r302;
	add.s32 	%r304, %r303, -342;
	setp.lt.u32 	%p132, %r304, -336;
	or.pred  	%p133, %p132, %p130;
	or.pred  	%p134, %p133, %p129;
	mov.f32 	%f632, 0f00000000;
	@%p134 bra 	$L__BB0_40;
	add.s32 	%r305, %r78, %r50;
	mul.wide.s32 	%rd27, %r305, 4;
	add.s64 	%rd28, %rd1, %rd27;
	ld.global.nc.f32 	%f632, [%rd28];
$L__BB0_40:
	st.shared.f32 	[%r77+36], %f632;
$L__BB0_41:
	setp.gt.u32 	%p135, %r228, 2773;
	setp.gt.u32 	%p136, %r52, 463;
	setp.gt.u32 	%p137, %r51, 7;
	setp.gt.u32 	%p138, %r226, 52;
	or.pred  	%p139, %p137, %p136;
	or.pred  	%p140, %p139, %p135;
	or.pred  	%p141, %p140, %p138;
	@%p141 bra 	$L__BB0_45;
	setp.gt.u32 	%p142, %r54, 56;
	setp.eq.s32 	%p143, %r53, 0;
	setp.lt.u32 	%p144, %r226, 26;
	selp.b32 	%r309, 10, -338, %p144;
	mad.lo.s32 	%r310, %r226, 13, %r309;
	add.s32 	%r311, %r310, -342;
	setp.lt.u32 	%p145, %r311, -336;
	or.pred  	%p146, %p145, %p143;
	or.pred  	%p147, %p146, %p142;
	mov.f32 	%f633, 0f00000000;
	@%p147 bra 	$L__BB0_44;
	add.s32 	%r312, %r78, %r55;
	mul.wide.s32 	%rd29, %r312, 4;
	add.s64 	%rd30, %rd1, %rd29;
	ld.global.nc.f32 	%f633, [%rd30];
$L__BB0_44:
	st.shared.f32 	[%r77+40], %f633;
$L__BB0_45:
	setp.gt.u32 	%p148, %r228, 2772;
	setp.gt.u32 	%p149, %r57, 463;
	setp.gt.u32 	%p150, %r56, 7;
	setp.gt.u32 	%p151, %r226, 52;
	or.pred  	%p152, %p150, %p149;
	or.pred  	%p153, %p152, %p148;
	or.pred  	%p154, %p153, %p151;
	@%p154 bra 	$L__BB0_49;
	setp.gt.u32 	%p155, %r59, 56;
	setp.eq.s32 	%p156, %r58, 0;
	setp.lt.u32 	%p157, %r226, 26;
	selp.b32 	%r316, 11, -337, %p157;
	mad.lo.s32 	%r317, %r226, 13, %r316;
	add.s32 	%r318, %r317, -342;
	setp.lt.u32 	%p158, %r318, -336;
	or.pred  	%p159, %p158, %p156;
	or.pred  	%p160, %p159, %p155;
	mov.f32 	%f634, 0f00000000;
	@%p160 bra 	$L__BB0_48;
	add.s32 	%r319, %r78, %r60;
	mul.wide.s32 	%rd31, %r319, 4;
	add.s64 	%rd32, %rd1, %rd31;
	ld.global.nc.f32 	%f634, [%rd32];
$L__BB0_48:
	st.shared.f32 	[%r77+44], %f634;
$L__BB0_49:
	setp.gt.u32 	%p161, %r228, 2771;
	setp.gt.u32 	%p162, %r62, 463;
	setp.gt.u32 	%p163, %r61, 7;
	setp.gt.u32 	%p164, %r226, 52;
	or.pred  	%p165, %p163, %p162;
	or.pred  	%p166, %p165, %p161;
	or.pred  	%p167, %p166, %p164;
	@%p167 bra 	$L__BB0_53;
	setp.gt.u32 	%p168, %r64, 56;
	setp.eq.s32 	%p169, %r63, 0;
	setp.lt.u32 	%p170, %r226, 26;
	selp.b32 	%r323, 12, -336, %p170;
	mad.lo.s32 	%r324, %r226, 13, %r323;
	add.s32 	%r325, %r324, -342;
	setp.lt.u32 	%p171, %r325, -336;
	or.pred  	%p172, %p171, %p169;
	or.pred  	%p173, %p172, %p168;
	mov.f32 	%f635, 0f00000000;
	@%p173 bra 	$L__BB0_52;
	add.s32 	%r326, %r78, %r65;
	mul.wide.s32 	%rd33, %r326, 4;
	add.s64 	%rd34, %rd1, %rd33;
	ld.global.nc.f32 	%f635, [%rd34];
$L__BB0_52:
	st.shared.f32 	[%r77+48], %f635;
$L__BB0_53:
	ld.param.u64 	%rd53, [default_function_kernel0_param_1];
	cvta.to.global.u64 	%rd2, %rd53;
	mul.lo.s32 	%r328, %r226, 6;
	mad.lo.s32 	%r329, %r225, 288, %r328;
	shl.b32 	%r330, %r329, 2;
	mov.u32 	%r331, _ZZ24default_function_kernel0E13kernel_shared;
	add.s32 	%r80, %r331, %r330;
	setp.gt.u32 	%p174, %r68, 63;
	setp.gt.u32 	%p175, %r226, 47;
	setp.gt.u32 	%p176, %r329, 1151;
	shl.b32 	%r333, %r226, 1;
	mad.lo.s32 	%r334, %r225, 96, %r333;
	setp.gt.u32 	%p177, %r334, 383;
	setp.gt.u32 	%p178, %r67, 127;
	setp.gt.u32 	%p179, %r66, 15;
	mov.u32 	%r336, %ctaid.z;
	mul.lo.s32 	%r337, %r225, 2304;
	mad.lo.s32 	%r338, %r336, 9216, %r337;
	mad.lo.s32 	%r82, %r366, 72, %r338;
	or.pred  	%p180, %p179, %p178;
	or.pred  	%p1, %p180, %p177;
	or.pred  	%p181, %p1, %p176;
	or.pred  	%p182, %p181, %p175;
	or.pred  	%p183, %p182, %p174;
	@%p183 bra 	$L__BB0_55;
	cvt.u32.u16 	%r339, %rs1;
	add.s32 	%r340, %r69, %r339;
	add.s32 	%r341, %r82, %r340;
	mul.wide.u32 	%rd35, %r341, 4;
	add.s64 	%rd36, %rd2, %rd35;
	ld.global.nc.f32 	%f89, [%rd36];
	st.shared.f32 	[%r80], %f89;
$L__BB0_55:
	setp.gt.u32 	%p184, %r329, 1150;
	or.pred  	%p187, %p1, %p184;
	or.pred  	%p188, %p187, %p175;
	or.pred  	%p189, %p188, %p174;
	cvt.u64.u32 	%rd3, %r82;
	add.s64 	%rd40, %rd39, %rd3;
	shl.b64 	%rd41, %rd40, 2;
	add.s64 	%rd4, %rd2, %rd41;
	@%p189 bra 	$L__BB0_57;
	ld.global.nc.f32 	%f90, [%rd4+4];
	st.shared.f32 	[%r80+4], %f90;
$L__BB0_57:
	setp.gt.u32 	%p190, %r329, 1149;
	setp.gt.u32 	%p191, %r68, 63;
	setp.gt.u32 	%p192, %r226, 47;
	or.pred  	%p193, %p1, %p190;
	or.pred  	%p194, %p193, %p192;
	or.pred  	%p195, %p194, %p191;
	@%p195 bra 	$L__BB0_59;
	ld.global.nc.f32 	%f91, [%rd4+8];
	st.shared.f32 	[%r80+8], %f91;
$L__BB0_59:
	setp.gt.u32 	%p196, %r72, 63;
	setp.gt.u32 	%p197, %r329, 1148;
	setp.gt.u32 	%p198, %r334, 382;
	setp.gt.u32 	%p199, %r71, 127;
	setp.gt.u32 	%p200, %r70, 15;
	setp.gt.u32 	%p201, %r226, 47;
	or.pred  	%p202, %p200, %p199;
	or.pred  	%p2, %p202, %p198;
	or.pred  	%p203, %p2, %p197;
	or.pred  	%p204, %p203, %p201;
	or.pred  	%p205, %p204, %p196;
	@%p205 bra 	$L__BB0_61;
	cvt.u32.u16 	%r346, %rs2;
	add.s32 	%r347, %r73, %r346;
	add.s32 	%r348, %r82, %r347;
	mul.wide.u32 	%rd42, %r348, 4;
	add.s64 	%rd43, %rd2, %rd42;
	ld.global.nc.f32 	%f92, [%rd43];
	st.shared.f32 	[%r80+12], %f92;
$L__BB0_61:
	setp.gt.u32 	%p206, %r329, 1147;
	or.pred  	%p209, %p2, %p206;
	or.pred  	%p210, %p209, %p201;
	or.pred  	%p211, %p210, %p196;
	add.s64 	%rd47, %rd46, %rd3;
	shl.b64 	%rd48, %rd47, 2;
	add.s64 	%rd5, %rd2, %rd48;
	@%p211 bra 	$L__BB0_63;
	ld.global.nc.f32 	%f93, [%rd5+4];
	st.shared.f32 	[%r80+16], %f93;
$L__BB0_63:
	setp.gt.u32 	%p212, %r329, 1146;
	setp.gt.u32 	%p213, %r72, 63;
	setp.gt.u32 	%p214, %r226, 47;
	or.pred  	%p215, %p2, %p212;
	or.pred  	%p216, %p215, %p214;
	or.pred  	%p217, %p216, %p213;
	@%p217 bra 	$L__BB0_65;
	ld.global.nc.f32 	%f94, [%rd5+8];
	st.shared.f32 	[%r80+20], %f94;
$L__BB0_65:
	mad.lo.s32 	%r354, %r225, 576, %r331;
	add.s32 	%r367, %r354, 2304;
	mad.lo.s32 	%r356, %r226, 24, %r230;
	add.s32 	%r369, %r356, 5568;
	bar.sync 	0;
	mov.b32 	%r368, 5568;
$L__BB0_66:
	ld.shared.f32 	%f95, [%r369+-5568];
	ld.shared.f32 	%f96, [%r369+-5564];
	ld.shared.f32 	%f97, [%r369+-5560];
	ld.shared.f32 	%f98, [%r369+-5556];
	ld.shared.f32 	%f99, [%r369+-4176];
	ld.shared.f32 	%f100, [%r369+-4172];
	ld.shared.f32 	%f101, [%r369+-4168];
	ld.shared.f32 	%f102, [%r369+-4164];
	ld.shared.f32 	%f103, [%r369+-2784];
	ld.shared.f32 	%f104, [%r369+-2780];
	ld.shared.f32 	%f105, [%r369+-2776];
	ld.shared.f32 	%f106, [%r369+-2772];
	ld.shared.f32 	%f107, [%r369+-1392];
	ld.shared.f32 	%f108, [%r369+-1388];
	ld.shared.f32 	%f109, [%r369+-1384];
	ld.shared.f32 	%f110, [%r369+-1380];
	ld.shared.f32 	%f111, [%r369];
	ld.shared.f32 	%f112, [%r369+4];
	ld.shared.f32 	%f113, [%r369+8];
	ld.shared.f32 	%f114, [%r369+12];
	ld.shared.f32 	%f115, [%r369+1392];
	ld.shared.f32 	%f116, [%r369+1396];
	ld.shared.f32 	%f117, [%r369+1400];
	ld.shared.f32 	%f118, [%r369+1404];
	ld.shared.f32 	%f119, [%r369+2784];
	ld.shared.f32 	%f120, [%r369+2788];
	ld.shared.f32 	%f121, [%r369+2792];
	ld.shared.f32 	%f122, [%r369+2796];
	ld.shared.f32 	%f123, [%r369+4176];
	ld.shared.f32 	%f124, [%r369+4180];
	ld.shared.f32 	%f125, [%r369+4184];
	ld.shared.f32 	%f126, [%r369+4188];
	ld.shared.f32 	%f127, [%r367+-2304];
	ld.shared.f32 	%f128, [%r367];
	ld.shared.f32 	%f129, [%r367+-2268];
	ld.shared.f32 	%f130, [%r367+36];
	ld.shared.f32 	%f131, [%r367+-2232];
	ld.shared.f32 	%f132, [%r367+72];
	ld.shared.f32 	%f133, [%r367+-2196];
	ld.shared.f32 	%f134, [%r367+108];
	ld.shared.f32 	%f135, [%r367+-2160];
	ld.shared.f32 	%f136, [%r367+144];
	ld.shared.f32 	%f137, [%r367+-2124];
	ld.shared.f32 	%f138, [%r367+180];
	ld.shared.f32 	%f139, [%r367+-2088];
	ld.shared.f32 	%f140, [%r367+216];
	ld.shared.f32 	%f141, [%r367+-2052];
	ld.shared.f32 	%f142, [%r367+252];
	ld.shared.f32 	%f143, [%r367+-2016];
	ld.shared.f32 	%f144, [%r367+288];
	ld.shared.f32 	%f145, [%r367+-1980];
	ld.shared.f32 	%f146, [%r367+324];
	ld.shared.f32 	%f147, [%r367+-1944];
	ld.shared.f32 	%f148, [%r367+360];
	ld.shared.f32 	%f149, [%r367+-1908];
	ld.shared.f32 	%f150, [%r367+396];
	ld.shared.f32 	%f151, [%r367+-1872];
	ld.shared.f32 	%f152, [%r367+432];
	ld.shared.f32 	%f153, [%r367+-1836];
	ld.shared.f32 	%f154, [%r367+468];
	ld.shared.f32 	%f155, [%r367+-1800];
	ld.shared.f32 	%f156, [%r367+504];
	ld.shared.f32 	%f157, [%r367+-1764];
	ld.shared.f32 	%f158, [%r367+540];
	fma.rn.f32 	%f159, %f95, %f127, %f636;
	fma.rn.f32 	%f160, %f95, %f128, %f644;
	fma.rn.f32 	%f161, %f96, %f127, %f638;
	fma.rn.f32 	%f162, %f96, %f128, %f646;
	fma.rn.f32 	%f163, %f97, %f127, %f640;
	fma.rn.f32 	%f164, %f97, %f128, %f648;
	fma.rn.f32 	%f165, %f98, %f127, %f642;
	fma.rn.f32 	%f166, %f98, %f128, %f650;
	fma.rn.f32 	%f167, %f95, %f143, %f637;
	fma.rn.f32 	%f168, %f95, %f144, %f645;
	fma.rn.f32 	%f169, %f96, %f143, %f639;
	fma.rn.f32 	%f170, %f96, %f144, %f647;
	fma.rn.f32 	%f171, %f97, %f143, %f641;
	fma.rn.f32 	%f172, %f97, %f144, %f649;
	fma.rn.f32 	%f173, %f98, %f143, %f643;
	fma.rn.f32 	%f174, %f98, %f144, %f651;
	fma.rn.f32 	%f175, %f99, %f129, %f159;
	fma.rn.f32 	%f176, %f99, %f130, %f160;
	fma.rn.f32 	%f177, %f100, %f129, %f161;
	fma.rn.f32 	%f178, %f100, %f130, %f162;
	fma.rn.f32 	%f179, %f101, %f129, %f163;
	fma.rn.f32 	%f180, %f101, %f130, %f164;
	fma.rn.f32 	%f181, %f102, %f129, %f165;
	fma.rn.f32 	%f182, %f102, %f130, %f166;
	fma.rn.f32 	%f183, %f99, %f145, %f167;
	fma.rn.f32 	%f184, %f99, %f146, %f168;
	fma.rn.f32 	%f185, %f100, %f145, %f169;
	fma.rn.f32 	%f186, %f100, %f146, %f170;
	fma.rn.f32 	%f187, %f101, %f145, %f171;
	fma.rn.f32 	%f188, %f101, %f146, %f172;
	fma.rn.f32 	%f189, %f102, %f145, %f173;
	fma.rn.f32 	%f190, %f102, %f146, %f174;
	fma.rn.f32 	%f191, %f103, %f131, %f175;
	fma.rn.f32 	%f192, %f103, %f132, %f176;
	fma.rn.f32 	%f193, %f104, %f131, %f177;
	fma.rn.f32 	%f194, %f104, %f132, %f178;
	fma.rn.f32 	%f195, %f105, %f131, %f179;
	fma.rn.f32 	%f196, %f105, %f132, %f180;
	fma.rn.f32 	%f197, %f106, %f131, %f181;
	fma.rn.f32 	%f198, %f106, %f132, %f182;
	fma.rn.f32 	%f199, %f103, %f147, %f183;
	fma.rn.f32 	%f200, %f103, %f148, %f184;
	fma.rn.f32 	%f201, %f104, %f147, %f185;
	fma.rn.f32 	%f202, %f104, %f148, %f186;
	fma.rn.f32 	%f203, %f105, %f147, %f187;
	fma.rn.f32 	%f204, %f105, %f148, %f188;
	fma.rn.f32 	%f205, %f106, %f147, %f189;
	fma.rn.f32 	%f206, %f106, %f148, %f190;
	fma.rn.f32 	%f207, %f107, %f133, %f191;
	fma.rn.f32 	%f208, %f107, %f134, %f192;
	fma.rn.f32 	%f209, %f108, %f133, %f193;
	fma.rn.f32 	%f210, %f108, %f134, %f194;
	fma.rn.f32 	%f211, %f109, %f133, %f195;
	fma.rn.f32 	%f212, %f109, %f134, %f196;
	fma.rn.f32 	%f213, %f110, %f133, %f197;
	fma.rn.f32 	%f214, %f110, %f134, %f198;
	fma.rn.f32 	%f215, %f107, %f149, %f199;
	fma.rn.f32 	%f216, %f107, %f150, %f200;
	fma.rn.f32 	%f217, %f108, %f149, %f201;
	fma.rn.f32 	%f218, %f108, %f150, %f202;
	fma.rn.f32 	%f219, %f109, %f149, %f203;
	fma.rn.f32 	%f220, %f109, %f150, %f204;
	fma.rn.f32 	%f221, %f110, %f149, %f205;
	fma.rn.f32 	%f222, %f110, %f150, %f206;
	fma.rn.f32 	%f223, %f111, %f135, %f207;
	fma.rn.f32 	%f224, %f111, %f136, %f208;
	fma.rn.f32 	%f225, %f112, %f135, %f209;
	fma.rn.f32 	%f226, %f112, %f136, %f210;
	fma.rn.f32 	%f227, %f113, %f135, %f211;
	fma.rn.f32 	%f228, %f113, %f136, %f212;
	fma.rn.f32 	%f229, %f114, %f135, %f213;
	fma.rn.f32 	%f230, %f114, %f136, %f214;
	fma.rn.f32 	%f231, %f111, %f151, %f215;
	fma.rn.f32 	%f232, %f111, %f152, %f216;
	fma.rn.f32 	%f233, %f112, %f151, %f217;
	fma.rn.f32 	%f234, %f112, %f152, %f218;
	fma.rn.f32 	%f235, %f113, %f151, %f219;
	fma.rn.f32 	%f236, %f113, %f152, %f220;
	fma.rn.f32 	%f237, %f114, %f151, %f221;
	fma.rn.f32 	%f238, %f114, %f152, %f222;
	fma.rn.f32 	%f239, %f115, %f137, %f223;
	fma.rn.f32 	%f240, %f115, %f138, %f224;
	fma.rn.f32 	%f241, %f116, %f137, %f225;
	fma.rn.f32 	%f242, %f116, %f138, %f226;
	fma.rn.f32 	%f243, %f117, %f137, %f227;
	fma.rn.f32 	%f244, %f117, %f138, %f228;
	fma.rn.f32 	%f245, %f118, %f137, %f229;
	fma.rn.f32 	%f246, %f118, %f138, %f230;
	fma.rn.f32 	%f247, %f115, %f153, %f231;
	fma.rn.f32 	%f248, %f115, %f154, %f232;
	fma.rn.f32 	%f249, %f116, %f153, %f233;
	fma.rn.f32 	%f250, %f116, %f154, %f234;
	fma.rn.f32 	%f251, %f117, %f153, %f235;
	fma.rn.f32 	%f252, %f117, %f154, %f236;
	fma.rn.f32 	%f253, %f118, %f153, %f237;
	fma.rn.f32 	%f254, %f118, %f154, %f238;
	fma.rn.f32 	%f255, %f119, %f139, %f239;
	fma.rn.f32 	%f256, %f119, %f140, %f240;
	fma.rn.f32 	%f257, %f120, %f139, %f241;
	fma.rn.f32 	%f258, %f120, %f140, %f242;
	fma.rn.f32 	%f259, %f121, %f139, %f243;
	fma.rn.f32 	%f260, %f121, %f140, %f244;
	fma.rn.f32 	%f261, %f122, %f139, %f245;
	fma.rn.f32 	%f262, %f122, %f140, %f246;
	fma.rn.f32 	%f263, %f119, %f155, %f247;
	fma.rn.f32 	%f264, %f119, %f156, %f248;
	fma.rn.f32 	%f265, %f120, %f155, %f249;
	fma.rn.f32 	%f266, %f120, %f156, %f250;
	fma.rn.f32 	%f267, %f121, %f155, %f251;
	fma.rn.f32 	%f268, %f121, %f156, %f252;
	fma.rn.f32 	%f269, %f122, %f155, %f253;
	fma.rn.f32 	%f270, %f122, %f156, %f254;
	fma.rn.f32 	%f271, %f123, %f141, %f255;
	fma.rn.f32 	%f272, %f123, %f142, %f256;
	fma.rn.f32 	%f273, %f124, %f141, %f257;
	fma.rn.f32 	%f274, %f124, %f142, %f258;
	fma.rn.f32 	%f275, %f125, %f141, %f259;
	fma.rn.f32 	%f276, %f125, %f142, %f260;
	fma.rn.f32 	%f277, %f126, %f141, %f261;
	fma.rn.f32 	%f278, %f126, %f142, %f262;
	fma.rn.f32 	%f279, %f123, %f157, %f263;
	fma.rn.f32 	%f280, %f123, %f158, %f264;
	fma.rn.f32 	%f281, %f124, %f157, %f265;
	fma.rn.f32 	%f282, %f124, %f158, %f266;
	fma.rn.f32 	%f283, %f125, %f157, %f267;
	fma.rn.f32 	%f284, %f125, %f158, %f268;
	fma.rn.f32 	%f285, %f126, %f157, %f269;
	fma.rn.f32 	%f286, %f126, %f158, %f270;
	ld.shared.f32 	%f287, [%r369+-5552];
	ld.shared.f32 	%f288, [%r369+-4160];
	ld.shared.f32 	%f289, [%r369+-2768];
	ld.shared.f32 	%f290, [%r369+-1376];
	ld.shared.f32 	%f291, [%r369+16];
	ld.shared.f32 	%f292, [%r369+1408];
	ld.shared.f32 	%f293, [%r369+2800];
	ld.shared.f32 	%f294, [%r369+4192];
	ld.shared.f32 	%f295, [%r367+-2300];
	ld.shared.f32 	%f296, [%r367+4];
	ld.shared.f32 	%f297, [%r367+-2264];
	ld.shared.f32 	%f298, [%r367+40];
	ld.shared.f32 	%f299, [%r367+-2228];
	ld.shared.f32 	%f300, [%r367+76];
	ld.shared.f32 	%f301, [%r367+-2192];
	ld.shared.f32 	%f302, [%r367+112];
	ld.shared.f32 	%f303, [%r367+-2156];
	ld.shared.f32 	%f304, [%r367+148];
	ld.shared.f32 	%f305, [%r367+-2120];
	ld.shared.f32 	%f306, [%r367+184];
	ld.shared.f32 	%f307, [%r367+-2084];
	ld.shared.f32 	%f308, [%r367+220];
	ld.shared.f32 	%f309, [%r367+-2048];
	ld.shared.f32 	%f310, [%r367+256];
	ld.shared.f32 	%f311, [%r367+-2012];
	ld.shared.f32 	%f312, [%r367+292];
	ld.shared.f32 	%f313, [%r367+-1976];
	ld.shared.f32 	%f314, [%r367+328];
	ld.shared.f32 	%f315, [%r367+-1940];
	ld.shared.f32 	%f316, [%r367+364];
	ld.shared.f32 	%f317, [%r367+-1904];
	ld.shared.f32 	%f318, [%r367+400];
	ld.shared.f32 	%f319, [%r367+-1868];
	ld.shared.f32 	%f320, [%r367+436];
	ld.shared.f32 	%f321, [%r367+-1832];
	ld.shared.f32 	%f322, [%r367+472];
	ld.shared.f32 	%f323, [%r367+-1796];
	ld.shared.f32 	%f324, [%r367+508];
	ld.shared.f32 	%f325, [%r367+-1760];
	ld.shared.f32 	%f326, [%r367+544];
	fma.rn.f32 	%f327, %f96, %f295, %f271;
	fma.rn.f32 	%f328, %f96, %f296, %f272;
	fma.rn.f32 	%f329, %f97, %f295, %f273;
	fma.rn.f32 	%f330, %f97, %f296, %f274;
	fma.rn.f32 	%f331, %f98, %f295, %f275;
	fma.rn.f32 	%f332, %f98, %f296, %f276;
	fma.rn.f32 	%f333, %f287, %f295, %f277;
	fma.rn.f32 	%f334, %f287, %f296, %f278;
	fma.rn.f32 	%f335, %f96, %f311, %f279;
	fma.rn.f32 	%f336, %f96, %f312, %f280;
	fma.rn.f32 	%f337, %f97, %f311, %f281;
	fma.rn.f32 	%f338, %f97, %f312, %f282;
	fma.rn.f32 	%f339, %f98, %f311, %f283;
	fma.rn.f32 	%f340, %f98, %f312, %f284;
	fma.rn.f32 	%f341, %f287, %f311, %f285;
	fma.rn.f32 	%f342, %f287, %f312, %f286;
	fma.rn.f32 	%f343, %f100, %f297, %f327;
	fma.rn.f32 	%f344, %f100, %f298, %f328;
	fma.rn.f32 	%f345, %f101, %f297, %f329;
	fma.rn.f32 	%f346, %f101, %f298, %f330;
	fma.rn.f32 	%f347, %f102, %f297, %f331;
	fma.rn.f32 	%f348, %f102, %f298, %f332;
	fma.rn.f32 	%f349, %f288, %f297, %f333;
	fma.rn.f32 	%f350, %f288, %f298, %f334;
	fma.rn.f32 	%f351, %f100, %f313, %f335;
	fma.rn.f32 	%f352, %f100, %f314, %f336;
	fma.rn.f32 	%f353, %f101, %f313, %f337;
	fma.rn.f32 	%f354, %f101, %f314, %f338;
	fma.rn.f32 	%f355, %f102, %f313, %f339;
	fma.rn.f32 	%f356, %f102, %f314, %f340;
	fma.rn.f32 	%f357, %f288, %f313, %f341;
	fma.rn.f32 	%f358, %f288, %f314, %f342;
	fma.rn.f32 	%f359, %f104, %f299, %f343;
	fma.rn.f32 	%f360, %f104, %f300, %f344;
	fma.rn.f32 	%f361, %f105, %f299, %f345;
	fma.rn.f32 	%f362, %f105, %f300, %f346;
	fma.rn.f32 	%f363, %f106, %f299, %f347;
	fma.rn.f32 	%f364, %f106, %f300, %f348;
	fma.rn.f32 	%f365, %f289, %f299, %f349;
	fma.rn.f32 	%f366, %f289, %f300, %f350;
	fma.rn.f32 	%f367, %f104, %f315, %f351;
	fma.rn.f32 	%f368, %f104, %f316, %f352;
	fma.rn.f32 	%f369, %f105, %f315, %f353;
	fma.rn.f32 	%f370, %f105, %f316, %f354;
	fma.rn.f32 	%f371, %f106, %f315, %f355;
	fma.rn.f32 	%f372, %f106, %f316, %f356;
	fma.rn.f32 	%f373, %f289, %f315, %f357;
	fma.rn.f32 	%f374, %f289, %f316, %f358;
	fma.rn.f32 	%f375, %f108, %f301, %f359;
	fma.rn.f32 	%f376, %f108, %f302, %f360;
	fma.rn.f32 	%f377, %f109, %f301, %f361;
	fma.rn.f32 	%f378, %f109, %f302, %f362;
	fma.rn.f32 	%f379, %f110, %f301, %f363;
	fma.rn.f32 	%f380, %f110, %f302, %f364;
	fma.rn.f32 	%f381, %f290, %f301, %f365;
	fma.rn.f32 	%f382, %f290, %f302, %f366;
	fma.rn.f32 	%f383, %f108, %f317, %f367;
	fma.rn.f32 	%f384, %f108, %f318, %f368;
	fma.rn.f32 	%f385, %f109, %f317, %f369;
	fma.rn.f32 	%f386, %f109, %f318, %f370;
	fma.rn.f32 	%f387, %f110, %f317, %f371;
	fma.rn.f32 	%f388, %f110, %f318, %f372;
	fma.rn.f32 	%f389, %f290, %f317, %f373;
	fma.rn.f32 	%f390, %f290, %f318, %f374;
	fma.rn.f32 	%f391, %f112, %f303, %f375;
	fma.rn.f32 	%f392, %f112, %f304, %f376;
	fma.rn.f32 	%f393, %f113, %f303, %f377;
	fma.rn.f32 	%f394, %f113, %f304, %f378;
	fma.rn.f32 	%f395, %f114, %f303, %f379;
	fma.rn.f32 	%f396, %f114, %f304, %f380;
	fma.rn.f32 	%f397, %f291, %f303, %f381;
	fma.rn.f32 	%f398, %f291, %f304, %f382;
	fma.rn.f32 	%f399, %f112, %f319, %f383;
	fma.rn.f32 	%f400, %f112, %f320, %f384;
	fma.rn.f32 	%f401, %f113, %f319, %f385;
	fma.rn.f32 	%f402, %f113, %f320, %f386;
	fma.rn.f32 	%f403, %f114, %f319, %f387;
	fma.rn.f32 	%f404, %f114, %f320, %f388;
	fma.rn.f32 	%f405, %f291, %f319, %f389;
	fma.rn.f32 	%f406, %f291, %f320, %f390;
	fma.rn.f32 	%f407, %f116, %f305, %f391;
	fma.rn.f32 	%f408, %f116, %f306, %f392;
	fma.rn.f32 	%f409, %f117, %f305, %f393;
	fma.rn.f32 	%f410, %f117, %f306, %f394;
	fma.rn.f32 	%f411, %f118, %f305, %f395;
	fma.rn.f32 	%f412, %f118, %f306, %f396;
	fma.rn.f32 	%f413, %f292, %f305, %f397;
	fma.rn.f32 	%f414, %f292, %f306, %f398;
	fma.rn.f32 	%f415, %f116, %f321, %f399;
	fma.rn.f32 	%f416, %f116, %f322, %f400;
	fma.rn.f32 	%f417, %f117, %f321, %f401;
	fma.rn.f32 	%f418, %f117, %f322, %f402;
	fma.rn.f32 	%f419, %f118, %f321, %f403;
	fma.rn.f32 	%f420, %f118, %f322, %f404;
	fma.rn.f32 	%f421, %f292, %f321, %f405;
	fma.rn.f32 	%f422, %f292, %f322, %f406;
	fma.rn.f32 	%f423, %f120, %f307, %f407;
	fma.rn.f32 	%f424, %f120, %f308, %f408;
	fma.rn.f32 	%f425, %f121, %f307, %f409;
	fma.rn.f32 	%f426, %f121, %f308, %f410;
	fma.rn.f32 	%f427, %f122, %f307, %f411;
	fma.rn.f32 	%f428, %f122, %f308, %f412;
	fma.rn.f32 	%f429, %f293, %f307, %f413;
	fma.rn.f32 	%f430, %f293, %f308, %f414;
	fma.rn.f32 	%f431, %f120, %f323, %f415;
	fma.rn.f32 	%f432, %f120, %f324, %f416;
	fma.rn.f32 	%f433, %f121, %f323, %f417;
	fma.rn.f32 	%f434, %f121, %f324, %f418;
	fma.rn.f32 	%f435, %f122, %f323, %f419;
	fma.rn.f32 	%f436, %f122, %f324, %f420;
	fma.rn.f32 	%f437, %f293, %f323, %f421;
	fma.rn.f32 	%f438, %f293, %f324, %f422;
	fma.rn.f32 	%f439, %f124, %f309, %f423;
	fma.rn.f32 	%f440, %f124, %f310, %f424;
	fma.rn.f32 	%f441, %f125, %f309, %f425;
	fma.rn.f32 	%f442, %f125, %f310, %f426;
	fma.rn.f32 	%f443, %f126, %f309, %f427;
	fma.rn.f32 	%f444, %f126, %f310, %f428;
	fma.rn.f32 	%f445, %f294, %f309, %f429;
	fma.rn.f32 	%f446, %f294, %f310, %f430;
	fma.rn.f32 	%f447, %f124, %f325, %f431;
	fma.rn.f32 	%f448, %f124, %f326, %f432;
	fma.rn.f32 	%f449, %f125, %f325, %f433;
	fma.rn.f32 	%f450, %f125, %f326, %f434;
	fma.rn.f32 	%f451, %f126, %f325, %f435;
	fma.rn.f32 	%f452, %f126, %f326, %f436;
	fma.rn.f32 	%f453, %f294, %f325, %f437;
	fma.rn.f32 	%f454, %f294, %f326, %f438;
	ld.shared.f32 	%f455, [%r369+-5548];
	ld.shared.f32 	%f456, [%r369+-4156];
	ld.shared.f32 	%f457, [%r369+-2764];
	ld.shared.f32 	%f458, [%r369+-1372];
	ld.shared.f32 	%f459, [%r369+20];
	ld.shared.f32 	%f460, [%r369+1412];
	ld.shared.f32 	%f461, [%r369+2804];
	ld.shared.f32 	%f462, [%r369+4196];
	ld.shared.f32 	%f463, [%r367+-2296];
	ld.shared.f32 	%f464, [%r367+8];
	ld.shared.f32 	%f465, [%r367+-2260];
	ld.shared.f32 	%f466, [%r367+44];
	ld.shared.f32 	%f467, [%r367+-2224];
	ld.shared.f32 	%f468, [%r367+80];
	ld.shared.f32 	%f469, [%r367+-2188];
	ld.shared.f32 	%f470, [%r367+116];
	ld.shared.f32 	%f471, [%r367+-2152];
	ld.shared.f32 	%f472, [%r367+152];
	ld.shared.f32 	%f473, [%r367+-2116];
	ld.shared.f32 	%f474, [%r367+188];
	ld.shared.f32 	%f475, [%r367+-2080];
	ld.shared.f32 	%f476, [%r367+224];
	ld.shared.f32 	%f477, [%r367+-2044];
	ld.shared.f32 	%f478, [%r367+260];
	ld.shared.f32 	%f479, [%r367+-2008];
	ld.shared.f32 	%f480, [%r367+296];
	ld.shared.f32 	%f481, [%r367+-1972];
	ld.shared.f32 	%f482, [%r367+332];
	ld.shared.f32 	%f483, [%r367+-1936];
	ld.shared.f32 	%f484, [%r367+368];
	ld.shared.f32 	%f485, [%r367+-1900];
	ld.shared.f32 	%f486, [%r367+404];
	ld.shared.f32 	%f487, [%r367+-1864];
	ld.shared.f32 	%f488, [%r367+440];
	ld.shared.f32 	%f489, [%r367+-1828];
	ld.shared.f32 	%f490, [%r367+476];
	ld.shared.f32 	%f491, [%r367+-1792];
	ld.shared.f32 	%f492, [%r367+512];
	ld.shared.f32 	%f493, [%r367+-1756];
	ld.shared.f32 	%f494, [%r367+548];
	fma.rn.f32 	%f495, %f97, %f463, %f439;
	fma.rn.f32 	%f496, %f97, %f464, %f440;
	fma.rn.f32 	%f497, %f98, %f463, %f441;
	fma.rn.f32 	%f498, %f98, %f464, %f442;
	fma.rn.f32 	%f499, %f287, %f463, %f443;
	fma.rn.f32 	%f500, %f287, %f464, %f444;
	fma.rn.f32 	%f501, %f455, %f463, %f445;
	fma.rn.f32 	%f502, %f455, %f464, %f446;
	fma.rn.f32 	%f503, %f97, %f479, %f447;
	fma.rn.f32 	%f504, %f97, %f480, %f448;
	fma.rn.f32 	%f505, %f98, %f479, %f449;
	fma.rn.f32 	%f506, %f98, %f480, %f450;
	fma.rn.f32 	%f507, %f287, %f479, %f451;
	fma.rn.f32 	%f508, %f287, %f480, %f452;
	fma.rn.f32 	%f509, %f455, %f479, %f453;
	fma.rn.f32 	%f510, %f455, %f480, %f454;
	fma.rn.f32 	%f511, %f101, %f465, %f495;
	fma.rn.f32 	%f512, %f101, %f466, %f496;
	fma.rn.f32 	%f513, %f102, %f465, %f497;
	fma.rn.f32 	%f514, %f102, %f466, %f498;
	fma.rn.f32 	%f515, %f288, %f465, %f499;
	fma.rn.f32 	%f516, %f288, %f466, %f500;
	fma.rn.f32 	%f517, %f456, %f465, %f501;
	fma.rn.f32 	%f518, %f456, %f466, %f502;
	fma.rn.f32 	%f519, %f101, %f481, %f503;
	fma.rn.f32 	%f520, %f101, %f482, %f504;
	fma.rn.f32 	%f521, %f102, %f481, %f505;
	fma.rn.f32 	%f522, %f102, %f482, %f506;
	fma.rn.f32 	%f523, %f288, %f481, %f507;
	fma.rn.f32 	%f524, %f288, %f482, %f508;
	fma.rn.f32 	%f525, %f456, %f481, %f509;
	fma.rn.f32 	%f526, %f456, %f482, %f510;
	fma.rn.f32 	%f527, %f105, %f467, %f511;
	fma.rn.f32 	%f528, %f105, %f468, %f512;
	fma.rn.f32 	%f529, %f106, %f467, %f513;
	fma.rn.f32 	%f530, %f106, %f468, %f514;
	fma.rn.f32 	%f531, %f289, %f467, %f515;
	fma.rn.f32 	%f532, %f289, %f468, %f516;
	fma.rn.f32 	%f533, %f457, %f467, %f517;
	fma.rn.f32 	%f534, %f457, %f468, %f518;
	fma.rn.f32 	%f535, %f105, %f483, %f519;
	fma.rn.f32 	%f536, %f105, %f484, %f520;
	fma.rn.f32 	%f537, %f106, %f483, %f521;
	fma.rn.f32 	%f538, %f106, %f484, %f522;
	fma.rn.f32 	%f539, %f289, %f483, %f523;
	fma.rn.f32 	%f540, %f289, %f484, %f524;
	fma.rn.f32 	%f541, %f457, %f483, %f525;
	fma.rn.f32 	%f542, %f457, %f484, %f526;
	fma.rn.f32 	%f543, %f109, %f469, %f527;
	fma.rn.f32 	%f544, %f109, %f470, %f528;
	fma.rn.f32 	%f545, %f110, %f469, %f529;
	fma.rn.f32 	%f546, %f110, %f470, %f530;
	fma.rn.f32 	%f547, %f290, %f469, %f531;
	fma.rn.f32 	%f548, %f290, %f470, %f532;
	fma.rn.f32 	%f549, %f458, %f469, %f533;
	fma.rn.f32 	%f550, %f458, %f470, %f534;
	fma.rn.f32 	%f551, %f109, %f485, %f535;
	fma.rn.f32 	%f552, %f109, %f486, %f536;
	fma.rn.f32 	%f553, %f110, %f485, %f537;
	fma.rn.f32 	%f554, %f110, %f486, %f538;
	fma.rn.f32 	%f555, %f290, %f485, %f539;
	fma.rn.f32 	%f556, %f290, %f486, %f540;
	fma.rn.f32 	%f557, %f458, %f485, %f541;
	fma.rn.f32 	%f558, %f458, %f486, %f542;
	fma.rn.f32 	%f559, %f113, %f471, %f543;
	fma.rn.f32 	%f560, %f113, %f472, %f544;
	fma.rn.f32 	%f561, %f114, %f471, %f545;
	fma.rn.f32 	%f562, %f114, %f472, %f546;
	fma.rn.f32 	%f563, %f291, %f471, %f547;
	fma.rn.f32 	%f564, %f291, %f472, %f548;
	fma.rn.f32 	%f565, %f459, %f471, %f549;
	fma.rn.f32 	%f566, %f459, %f472, %f550;
	fma.rn.f32 	%f567, %f113, %f487, %f551;
	fma.rn.f32 	%f568, %f113, %f488, %f552;
	fma.rn.f32 	%f569, %f114, %f487, %f553;
	fma.rn.f32 	%f570, %f114, %f488, %f554;
	fma.rn.f32 	%f571, %f291, %f487, %f555;
	fma.rn.f32 	%f572, %f291, %f488, %f556;
	fma.rn.f32 	%f573, %f459, %f487, %f557;
	fma.rn.f32 	%f574, %f459, %f488, %f558;
	fma.rn.f32 	%f575, %f117, %f473, %f559;
	fma.rn.f32 	%f576, %f117, %f474, %f560;
	fma.rn.f32 	%f577, %f118, %f473, %f561;
	fma.rn.f32 	%f578, %f118, %f474, %f562;
	fma.rn.f32 	%f579, %f292, %f473, %f563;
	fma.rn.f32 	%f580, %f292, %f474, %f564;
	fma.rn.f32 	%f581, %f460, %f473, %f565;
	fma.rn.f32 	%f582, %f460, %f474, %f566;
	fma.rn.f32 	%f583, %f117, %f489, %f567;
	fma.rn.f32 	%f584, %f117, %f490, %f568;
	fma.rn.f32 	%f585, %f118, %f489, %f569;
	fma.rn.f32 	%f586, %f118, %f490, %f570;
	fma.rn.f32 	%f587, %f292, %f489, %f571;
	fma.rn.f32 	%f588, %f292, %f490, %f572;
	fma.rn.f32 	%f589, %f460, %f489, %f573;
	fma.rn.f32 	%f590, %f460, %f490, %f574;
	fma.rn.f32 	%f591, %f121, %f475, %f575;
	fma.rn.f32 	%f592, %f121, %f476, %f576;
	fma.rn.f32 	%f593, %f122, %f475, %f577;
	fma.rn.f32 	%f594, %f122, %f476, %f578;
	fma.rn.f32 	%f595, %f293, %f475, %f579;
	fma.rn.f32 	%f596, %f293, %f476, %f580;
	fma.rn.f32 	%f597, %f461, %f475, %f581;
	fma.rn.f32 	%f598, %f461, %f476, %f582;
	fma.rn.f32 	%f599, %f121, %f491, %f583;
	fma.rn.f32 	%f600, %f121, %f492, %f584;
	fma.rn.f32 	%f601, %f122, %f491, %f585;
	fma.rn.f32 	%f602, %f122, %f492, %f586;
	fma.rn.f32 	%f603, %f293, %f491, %f587;
	fma.rn.f32 	%f604, %f293, %f492, %f588;
	fma.rn.f32 	%f605, %f461, %f491, %f589;
	fma.rn.f32 	%f606, %f461, %f492, %f590;
	fma.rn.f32 	%f636, %f125, %f477, %f591;
	fma.rn.f32 	%f644, %f125, %f478, %f592;
	fma.rn.f32 	%f638, %f126, %f477, %f593;
	fma.rn.f32 	%f646, %f126, %f478, %f594;
	fma.rn.f32 	%f640, %f294, %f477, %f595;
	fma.rn.f32 	%f648, %f294, %f478, %f596;
	fma.rn.f32 	%f642, %f462, %f477, %f597;
	fma.rn.f32 	%f650, %f462, %f478, %f598;
	fma.rn.f32 	%f637, %f125, %f493, %f599;
	fma.rn.f32 	%f645, %f125, %f494, %f600;
	fma.rn.f32 	%f639, %f126, %f493, %f601;
	fma.rn.f32 	%f647, %f126, %f494, %f602;
	fma.rn.f32 	%f641, %f294, %f493, %f603;
	fma.rn.f32 	%f649, %f294, %f494, %f604;
	fma.rn.f32 	%f643, %f462, %f493, %f605;
	fma.rn.f32 	%f651, %f462, %f494, %f606;
	add.s32 	%r369, %r369, 24;
	add.s32 	%r368, %r368, 24;
	add.s32 	%r367, %r367, 12;
	setp.ne.s32 	%p218, %r368, 5640;
	@%p218 bra 	$L__BB0_66;
	add.s32 	%r366, %r366, 1;
	setp.ne.s32 	%p219, %r366, 8;
	@%p219 bra 	$L__BB0_1;
	ld.param.u64 	%rd54, [default_function_kernel0_param_2];
	mov.u32 	%r357, %ctaid.z;
	mov.u32 	%r358, %tid.z;
	mul.lo.s32 	%r359, %r358, 6272;
	mad.lo.s32 	%r360, %r357, 50176, %r359;
	mov.u32 	%r361, %tid.y;
	mad.lo.s32 	%r362, %r361, 56, %r360;
	mov.u32 	%r363, %ctaid.x;
	shl.b32 	%r364, %r363, 2;
	add.s32 	%r365, %r362, %r364;
	cvta.to.global.u64 	%rd49, %rd54;
	mul.wide.u32 	%rd50, %r365, 4;
	add.s64 	%rd51, %rd49, %rd50;
	st.global.f32 	[%rd51], %f636;
	st.global.f32 	[%rd51+100352], %f644;
	st.global.f32 	[%rd51+4], %f638;
	st.global.f32 	[%rd51+100356], %f646;
	st.global.f32 	[%rd51+8], %f640;
	st.global.f32 	[%rd51+100360], %f648;
	st.global.f32 	[%rd51+12], %f642;
	st.global.f32 	[%rd51+100364], %f650;
	st.global.f32 	[%rd51+12544], %f637;
	st.global.f32 	[%rd51+112896], %f645;
	st.global.f32 	[%rd51+12548], %f639;
	st.global.f32 	[%rd51+112900], %f647;
	st.global.f32 	[%rd51+12552], %f641;
	st.global.f32 	[%rd51+112904], %f649;
	st.global.f32 	[%rd51+12556], %f643;
	st.global.f32 	[%rd51+112908], %f651;
	ret;

}
	// .globl	_Z9transformPfS_
.visible .entry _Z9transformPfS_(
	.param .u64 .ptr .align 1 _Z9transformPfS__param_0,
	.param .u64 .ptr .align 1 _Z9transformPfS__param_1
)
{
	.reg .pred 	%p<7>;
	.reg .b16 	%rs<10>;
	.reg .b32 	%r<42>;
	.reg .b32 	%f<2>;
	.reg .b64 	%rd<9>;

	ld.param.u64 	%rd3, [_Z9transformPfS__param_0];
	ld.param.u64 	%rd4, [_Z9transformPfS__param_1];
	mov.u32 	%r21, %ctaid.x;
	mov.u32 	%r1, %ntid.x;
	mov.u32 	%r22, %tid.x;
	mad.lo.s32 	%r37, %r21, %r1, %r22;
	setp.gt.u32 	%p1, %r37, 200703;
	@%p1 bra 	$L__BB1_9;
	mov.u32 	%r23, %nctaid.x;
	mul.lo.s32 	%r3, %r23, %r1;
	cvta.to.global.u64 	%rd1, %rd3;
	cvta.to.global.u64 	%rd2, %rd4;
$L__BB1_2:
	mul.wide.u32 	%rd5, %r37, 4;
	add.s64 	%rd6, %rd1, %rd5;
	ld.global.f32 	%f1, [%rd6];
	mul.hi.u32 	%r24, %r37, 1402438301;
	shr.u32 	%r25, %r24, 10;
	mul.lo.s32 	%r26, %r25, 3136;
	sub.s32 	%r27, %r37, %r26;
	cvt.u16.u32 	%rs1, %r27;
	mul.hi.u16 	%rs2, %rs1, 2341;
	shr.u16 	%rs3, %rs2, 1;
	add.s16 	%rs4, %rs3, 1;
	cvt.u32.u16 	%r5, %rs4;
	mul.lo.s16 	%rs5, %rs3, 56;
	sub.s16 	%rs6, %rs1, %rs5;
	add.s16 	%rs7, %rs6, 1;
	cvt.u32.u16 	%r6, %rs7;
	shr.u32 	%r28, %r5, 1;
	min.u32 	%r38, %r28, 27;
	mad.lo.s16 	%rs8, %rs6, 86, 86;
	shr.u16 	%rs9, %rs8, 8;
	cvt.u32.u16 	%r8, %rs9;
	mul.wide.u16 	%r29, %rs9, 17;
	mad.lo.s32 	%r30, %r25, 10640, %r29;
	mul.hi.u32 	%r31, %r27, 76695845;
	mad.lo.s32 	%r32, %r31, 5, %r30;
	add.s32 	%r9, %r32, %r6;
	mul.wide.u16 	%r10, %rs9, 3;
$L__BB1_3:
	shl.b32 	%r33, %r38, 1;
	add.s32 	%r34, %r33, 4;
	setp.le.u32 	%p2, %r34, %r5;
	@%p2 bra 	$L__BB1_8;
	mad.lo.s32 	%r40, %r38, 370, %r9;
	mov.u32 	%r39, %r10;
	mov.u32 	%r41, %r8;
$L__BB1_5:
	add.s32 	%r16, %r39, -3;
	add.s32 	%r35, %r39, 5;
	setp.le.u32 	%p3, %r35, %r6;
	@%p3 bra 	$L__BB1_7;
	add.s32 	%r36, %r40, 5;
	mul.wide.u32 	%rd7, %r36, 4;
	add.s64 	%rd8, %rd2, %rd7;
	st.global.f32 	[%rd8], %f1;
	setp.gt.s32 	%p4, %r41, 0;
	add.s32 	%r41, %r41, -1;
	add.s32 	%r40, %r40, -17;
	mov.u32 	%r39, %r16;
	@%p4 bra 	$L__BB1_5;
$L__BB1_7:
	add.s32 	%r19, %r38, -1;
	setp.gt.s32 	%p5, %r38, 0;
	mov.u32 	%r38, %r19;
	@%p5 bra 	$L__BB1_3;
$L__BB1_8:
	add.s32 	%r37, %r37, %r3;
	setp.lt.u32 	%p6, %r37, 200704;
	@%p6 bra 	$L__BB1_2;
$L__BB1_9:
	ret;

}
	// .globl	_Z6conv2dPfPKfS_
.visible .entry _Z6conv2dPfPKfS_(
	.param .u64 .ptr .align 1 _Z6conv2dPfPKfS__param_0,
	.param .u64 .ptr .align 1 _Z6conv2dPfPKfS__param_1,
	.param .u64 .ptr .align 1 _Z6conv2dPfPKfS__param_2
)
{
	.reg .pred 	%p<13>;
	.reg .b32 	%r<118>;
	.reg .b32 	%f<672>;
	.reg .b64 	%rd<166>;
	// demoted variable
	.shared .align 4 .b8 _ZZ6conv2dPfPKfS_E5input[640];
	ld.param.u64 	%rd4, [_Z6conv2dPfPKfS__param_0];
	ld.param.u64 	%rd5, [_Z6conv2dPfPKfS__param_1];
	ld.param.u64 	%rd6, [_Z6conv2dPfPKfS__param_2];
	cvta.to.global.u64 	%rd1, %rd6;
	mov.u32 	%r17, %ctaid.x;
	mul.hi.u32 	%r18, %r17, -161464935;
	shr.u32 	%r1, %r18, 9;
	mad.lo.s32 	%r2, %r1, -532, %r17;
	mul.hi.u32 	%r19, %r2, -1356305461;
	sub.s32 	%r20, %r2, %r19;
	shr.u32 	%r21, %r20, 1;
	add.s32 	%r22, %r21, %r19;
	shr.u32 	%r23, %r22, 4;
	mul.lo.s32 	%r24, %r23, 19;
	sub.s32 	%r3, %r2, %r24;
	mul.lo.s32 	%r4, %r3, 3;
	mov.u32 	%r5, %tid.x;
	shr.u32 	%r117, %r5, 5;
	and.b32  	%r7, %r5, 31;
	shl.b32 	%r8, %r1, 3;
	setp.gt.u32 	%p2, %r5, 255;
	add.s32 	%r116, %r117, %r8;
	setp.gt.u32 	%p3, %r116, 63;
	or.pred  	%p4, %p2, %p3;
	@%p4 bra 	$L__BB2_5;
	mad.lo.s32 	%r10, %r2, 20, %r7;
	mov.u32 	%r26, %ntid.x;
	shr.u32 	%r11, %r26, 5;
	cvta.to.global.u64 	%rd2, %rd4;
$L__BB2_2:
	setp.gt.u32 	%p5, %r7, 19;
	@%p5 bra 	$L__BB2_4;
	mad.lo.s32 	%r27, %r116, 10640, %r10;
	mul.wide.u32 	%rd7, %r27, 4;
	add.s64 	%rd8, %rd2, %rd7;
	ld.global.nc.f32 	%f7, [%rd8];
	mad.lo.s32 	%r28, %r117, 20, %r7;
	shl.b32 	%r29, %r28, 2;
	mov.u32 	%r30, _ZZ6conv2dPfPKfS_E5input;
	add.s32 	%r31, %r30, %r29;
	st.shared.f32 	[%r31], %f7;
$L__BB2_4:
	add.s32 	%r117, %r117, %r11;
	setp.lt.u32 	%p6, %r117, 8;
	add.s32 	%r116, %r117, %r8;
	setp.lt.u32 	%p7, %r116, 64;
	and.pred  	%p8, %p6, %p7;
	@%p8 bra 	$L__BB2_2;
$L__BB2_5:
	cvta.to.global.u64 	%rd9, %rd5;
	bar.sync 	0;
	mad.lo.s32 	%r33, %r1, 4608, %r5;
	mul.wide.u32 	%rd10, %r33, 4;
	add.s64 	%rd11, %rd9, %rd10;
	ld.global.nc.f32 	%f8, [%rd11];
	add.s32 	%r34, %r33, 64;
	mul.wide.u32 	%rd12, %r34, 4;
	add.s64 	%rd13, %rd9, %rd12;
	ld.global.nc.f32 	%f9, [%rd13];
	add.s32 	%r35, %r33, 128;
	mul.wide.u32 	%rd14, %r35, 4;
	add.s64 	%rd15, %rd9, %rd14;
	ld.global.nc.f32 	%f10, [%rd15];
	add.s32 	%r36, %r33, 192;
	mul.wide.u32 	%rd16, %r36, 4;
	add.s64 	%rd17, %rd9, %rd16;
	ld.global.nc.f32 	%f11, [%rd17];
	add.s32 	%r37, %r33, 256;
	mul.wide.u32 	%rd18, %r37, 4;
	add.s64 	%rd19, %rd9, %rd18;
	ld.global.nc.f32 	%f12, [%rd19];
	add.s32 	%r38, %r33, 320;
	mul.wide.u32 	%rd20, %r38, 4;
	add.s64 	%rd21, %rd9, %rd20;
	ld.global.nc.f32 	%f13, [%rd21];
	add.s32 	%r39, %r33, 384;
	mul.wide.u32 	%rd22, %r39, 4;
	add.s64 	%rd23, %rd9, %rd22;
	ld.global.nc.f32 	%f14, [%rd23];
	add.s32 	%r40, %r33, 448;
	mul.wide.u32 	%rd24, %r40, 4;
	add.s64 	%rd25, %rd9, %rd24;
	ld.global.nc.f32 	%f15, [%rd25];
	add.s32 	%r41, %r33, 512;
	mul.wide.u32 	%rd26, %r41, 4;
	add.s64 	%rd27, %rd9, %rd26;
	ld.global.nc.f32 	%f16, [%rd27];
	ld.shared.f32 	%f17, [_ZZ6conv2dPfPKfS_E5input];
	fma.rn.f32 	%f18, %f17, %f8, 0f00000000;
	ld.shared.f32 	%f19, [_ZZ6conv2dPfPKfS_E5input+4];
	fma.rn.f32 	%f20, %f19, %f8, 0f00000000;
	fma.rn.f32 	%f21, %f19, %f9, %f18;
	ld.shared.f32 	%f22, [_ZZ6conv2dPfPKfS_E5input+8];
	fma.rn.f32 	%f23, %f22, %f8, 0f00000000;
	fma.rn.f32 	%f24, %f22, %f9, %f20;
	fma.rn.f32 	%f25, %f22, %f10, %f21;
	ld.shared.f32 	%f26, [_ZZ6conv2dPfPKfS_E5input+12];
	fma.rn.f32 	%f27, %f26, %f9, %f23;
	fma.rn.f32 	%f28, %f26, %f10, %f24;
	ld.shared.f32 	%f29, [_ZZ6conv2dPfPKfS_E5input+16];
	fma.rn.f32 	%f30, %f29, %f10, %f27;
	ld.shared.f32 	%f31, [_ZZ6conv2dPfPKfS_E5input+20];
	fma.rn.f32 	%f32, %f31, %f8, 0f00000000;
	fma.rn.f32 	%f33, %f31, %f11, %f25;
	ld.shared.f32 	%f34, [_ZZ6conv2dPfPKfS_E5input+24];
	fma.rn.f32 	%f35, %f34, %f8, 0f00000000;
	fma.rn.f32 	%f36, %f34, %f9, %f32;
	fma.rn.f32 	%f37, %f34, %f11, %f28;
	fma.rn.f32 	%f38, %f34, %f12, %f33;
	ld.shared.f32 	%f39, [_ZZ6conv2dPfPKfS_E5input+28];
	fma.rn.f32 	%f40, %f39, %f8, 0f00000000;
	fma.rn.f32 	%f41, %f39, %f9, %f35;
	fma.rn.f32 	%f42, %f39, %f10, %f36;
	fma.rn.f32 	%f43, %f39, %f11, %f30;
	fma.rn.f32 	%f44, %f39, %f12, %f37;
	fma.rn.f32 	%f45, %f39, %f13, %f38;
	ld.shared.f32 	%f46, [_ZZ6conv2dPfPKfS_E5input+32];
	fma.rn.f32 	%f47, %f46, %f9, %f40;
	fma.rn.f32 	%f48, %f46, %f10, %f41;
	fma.rn.f32 	%f49, %f46, %f12, %f43;
	fma.rn.f32 	%f50, %f46, %f13, %f44;
	ld.shared.f32 	%f51, [_ZZ6conv2dPfPKfS_E5input+36];
	fma.rn.f32 	%f52, %f51, %f10, %f47;
	fma.rn.f32 	%f53, %f51, %f13, %f49;
	ld.shared.f32 	%f54, [_ZZ6conv2dPfPKfS_E5input+40];
	fma.rn.f32 	%f55, %f54, %f11, %f42;
	fma.rn.f32 	%f56, %f54, %f14, %f45;
	ld.shared.f32 	%f57, [_ZZ6conv2dPfPKfS_E5input+44];
	fma.rn.f32 	%f58, %f57, %f11, %f48;
	fma.rn.f32 	%f59, %f57, %f12, %f55;
	fma.rn.f32 	%f60, %f57, %f14, %f50;
	fma.rn.f32 	%f61, %f57, %f15, %f56;
	ld.shared.f32 	%f62, [_ZZ6conv2dPfPKfS_E5input+48];
	fma.rn.f32 	%f63, %f62, %f11, %f52;
	fma.rn.f32 	%f64, %f62, %f12, %f58;
	fma.rn.f32 	%f65, %f62, %f13, %f59;
	fma.rn.f32 	%f66, %f62, %f14, %f53;
	fma.rn.f32 	%f67, %f62, %f15, %f60;
	fma.rn.f32 	%f68, %f62, %f16, %f61;
	ld.shared.f32 	%f69, [_ZZ6conv2dPfPKfS_E5input+52];
	fma.rn.f32 	%f70, %f69, %f12, %f63;
	fma.rn.f32 	%f71, %f69, %f13, %f64;
	fma.rn.f32 	%f72, %f69, %f15, %f66;
	fma.rn.f32 	%f73, %f69, %f16, %f67;
	ld.shared.f32 	%f74, [_ZZ6conv2dPfPKfS_E5input+56];
	fma.rn.f32 	%f75, %f74, %f13, %f70;
	fma.rn.f32 	%f76, %f74, %f16, %f72;
	ld.shared.f32 	%f77, [_ZZ6conv2dPfPKfS_E5input+60];
	fma.rn.f32 	%f78, %f77, %f14, %f65;
	ld.shared.f32 	%f79, [_ZZ6conv2dPfPKfS_E5input+64];
	fma.rn.f32 	%f80, %f79, %f14, %f71;
	fma.rn.f32 	%f81, %f79, %f15, %f78;
	ld.shared.f32 	%f82, [_ZZ6conv2dPfPKfS_E5input+68];
	fma.rn.f32 	%f83, %f82, %f14, %f75;
	fma.rn.f32 	%f84, %f82, %f15, %f80;
	fma.rn.f32 	%f85, %f82, %f16, %f81;
	ld.shared.f32 	%f86, [_ZZ6conv2dPfPKfS_E5input+72];
	fma.rn.f32 	%f87, %f86, %f15, %f83;
	fma.rn.f32 	%f88, %f86, %f16, %f84;
	ld.shared.f32 	%f89, [_ZZ6conv2dPfPKfS_E5input+76];
	fma.rn.f32 	%f90, %f89, %f16, %f87;
	add.s32 	%r42, %r33, 576;
	mul.wide.u32 	%rd28, %r42, 4;
	add.s64 	%rd29, %rd9, %rd28;
	ld.global.nc.f32 	%f91, [%rd29];
	add.s32 	%r43, %r33, 640;
	mul.wide.u32 	%rd30, %r43, 4;
	add.s64 	%rd31, %rd9, %rd30;
	ld.global.nc.f32 	%f92, [%rd31];
	add.s32 	%r44, %r33, 704;
	mul.wide.u32 	%rd32, %r44, 4;
	add.s64 	%rd33, %rd9, %rd32;
	ld.global.nc.f32 	%f93, [%rd33];
	add.s32 	%r45, %r33, 768;
	mul.wide.u32 	%rd34, %r45, 4;
	add.s64 	%rd35, %rd9, %rd34;
	ld.global.nc.f32 	%f94, [%rd35];
	add.s32 	%r46, %r33, 832;
	mul.wide.u32 	%rd36, %r46, 4;
	add.s64 	%rd37, %rd9, %rd36;
	ld.global.nc.f32 	%f95, [%rd37];
	add.s32 	%r47, %r33, 896;
	mul.wide.u32 	%rd38, %r47, 4;
	add.s64 	%rd39, %rd9, %rd38;
	ld.global.nc.f32 	%f96, [%rd39];
	add.s32 	%r48, %r33, 960;
	mul.wide.u32 	%rd40, %r48, 4;
	add.s64 	%rd41, %rd9, %rd40;
	ld.global.nc.f32 	%f97, [%rd41];
	add.s32 	%r49, %r33, 1024;
	mul.wide.u32 	%rd42, %r49, 4;
	add.s64 	%rd43, %rd9, %rd42;
	ld.global.nc.f32 	%f98, [%rd43];
	add.s32 	%r50, %r33, 1088;
	mul.wide.u32 	%rd44, %r50, 4;
	add.s64 	%rd45, %rd9, %rd44;
	ld.global.nc.f32 	%f99, [%rd45];
	ld.shared.f32 	%f100, [_ZZ6conv2dPfPKfS_E5input+80];
	fma.rn.f32 	%f101, %f100, %f91, %f68;
	ld.shared.f32 	%f102, [_ZZ6conv2dPfPKfS_E5input+84];
	fma.rn.f32 	%f103, %f102, %f91, %f73;
	fma.rn.f32 	%f104, %f102, %f92, %f101;
	ld.shared.f32 	%f105, [_ZZ6conv2dPfPKfS_E5input+88];
	fma.rn.f32 	%f106, %f105, %f91, %f76;
	fma.rn.f32 	%f107, %f105, %f92, %f103;
	fma.rn.f32 	%f108, %f105, %f93, %f104;
	ld.shared.f32 	%f109, [_ZZ6conv2dPfPKfS_E5input+92];
	fma.rn.f32 	%f110, %f109, %f92, %f106;
	fma.rn.f32 	%f111, %f109, %f93, %f107;
	ld.shared.f32 	%f112, [_ZZ6conv2dPfPKfS_E5input+96];
	fma.rn.f32 	%f113, %f112, %f93, %f110;
	ld.shared.f32 	%f114, [_ZZ6conv2dPfPKfS_E5input+100];
	fma.rn.f32 	%f115, %f114, %f91, %f85;
	fma.rn.f32 	%f116, %f114, %f94, %f108;
	ld.shared.f32 	%f117, [_ZZ6conv2dPfPKfS_E5input+104];
	fma.rn.f32 	%f118, %f117, %f91, %f88;
	fma.rn.f32 	%f119, %f117, %f92, %f115;
	fma.rn.f32 	%f120, %f117, %f94, %f111;
	fma.rn.f32 	%f121, %f117, %f95, %f116;
	ld.shared.f32 	%f122, [_ZZ6conv2dPfPKfS_E5input+108];
	fma.rn.f32 	%f123, %f122, %f91, %f90;
	fma.rn.f32 	%f124, %f122, %f92, %f118;
	fma.rn.f32 	%f125, %f122, %f93, %f119;
	fma.rn.f32 	%f126, %f122, %f94, %f113;
	fma.rn.f32 	%f127, %f122, %f95, %f120;
	fma.rn.f32 	%f128, %f122, %f96, %f121;
	ld.shared.f32 	%f129, [_ZZ6conv2dPfPKfS_E5input+112];
	fma.rn.f32 	%f130, %f129, %f92, %f123;
	fma.rn.f32 	%f131, %f129, %f93, %f124;
	fma.rn.f32 	%f132, %f129, %f95, %f126;
	fma.rn.f32 	%f133, %f129, %f96, %f127;
	ld.shared.f32 	%f134, [_ZZ6conv2dPfPKfS_E5input+116];
	fma.rn.f32 	%f135, %f134, %f93, %f130;
	fma.rn.f32 	%f136, %f134, %f96, %f132;
	ld.shared.f32 	%f137, [_ZZ6conv2dPfPKfS_E5input+120];
	fma.rn.f32 	%f138, %f137, %f94, %f125;
	fma.rn.f32 	%f139, %f137, %f97, %f128;
	ld.shared.f32 	%f140, [_ZZ6conv2dPfPKfS_E5input+124];
	fma.rn.f32 	%f141, %f140, %f94, %f131;
	fma.rn.f32 	%f142, %f140, %f95, %f138;
	fma.rn.f32 	%f143, %f140, %f97, %f133;
	fma.rn.f32 	%f144, %f140, %f98, %f139;
	ld.shared.f32 	%f145, [_ZZ6conv2dPfPKfS_E5input+128];
	fma.rn.f32 	%f146, %f145, %f94, %f135;
	fma.rn.f32 	%f147, %f145, %f95, %f141;
	fma.rn.f32 	%f148, %f145, %f96, %f142;
	fma.rn.f32 	%f149, %f145, %f97, %f136;
	fma.rn.f32 	%f150, %f145, %f98, %f143;
	fma.rn.f32 	%f151, %f145, %f99, %f144;
	ld.shared.f32 	%f152, [_ZZ6conv2dPfPKfS_E5input+132];
	fma.rn.f32 	%f153, %f152, %f95, %f146;
	fma.rn.f32 	%f154, %f152, %f96, %f147;
	fma.rn.f32 	%f155, %f152, %f98, %f149;
	fma.rn.f32 	%f156, %f152, %f99, %f150;
	ld.shared.f32 	%f157, [_ZZ6conv2dPfPKfS_E5input+136];
	fma.rn.f32 	%f158, %f157, %f96, %f153;
	fma.rn.f32 	%f159, %f157, %f99, %f155;
	ld.shared.f32 	%f160, [_ZZ6conv2dPfPKfS_E5input+140];
	fma.rn.f32 	%f161, %f160, %f97, %f148;
	ld.shared.f32 	%f162, [_ZZ6conv2dPfPKfS_E5input+144];
	fma.rn.f32 	%f163, %f162, %f97, %f154;
	fma.rn.f32 	%f164, %f162, %f98, %f161;
	ld.shared.f32 	%f165, [_ZZ6conv2dPfPKfS_E5input+148];
	fma.rn.f32 	%f166, %f165, %f97, %f158;
	fma.rn.f32 	%f167, %f165, %f98, %f163;
	fma.rn.f32 	%f168, %f165, %f99, %f164;
	ld.shared.f32 	%f169, [_ZZ6conv2dPfPKfS_E5input+152];
	fma.rn.f32 	%f170, %f169, %f98, %f166;
	fma.rn.f32 	%f171, %f169, %f99, %f167;
	ld.shared.f32 	%f172, [_ZZ6conv2dPfPKfS_E5input+156];
	fma.rn.f32 	%f173, %f172, %f99, %f170;
	add.s32 	%r51, %r33, 1152;
	mul.wide.u32 	%rd46, %r51, 4;
	add.s64 	%rd47, %rd9, %rd46;
	ld.global.nc.f32 	%f174, [%rd47];
	add.s32 	%r52, %r33, 1216;
	mul.wide.u32 	%rd48, %r52, 4;
	add.s64 	%rd49, %rd9, %rd48;
	ld.global.nc.f32 	%f175, [%rd49];
	add.s32 	%r53, %r33, 1280;
	mul.wide.u32 	%rd50, %r53, 4;
	add.s64 	%rd51, %rd9, %rd50;
	ld.global.nc.f32 	%f176, [%rd51];
	add.s32 	%r54, %r33, 1344;
	mul.wide.u32 	%rd52, %r54, 4;
	add.s64 	%rd53, %rd9, %rd52;
	ld.global.nc.f32 	%f177, [%rd53];
	add.s32 	%r55, %r33, 1408;
	mul.wide.u32 	%rd54, %r55, 4;
	add.s64 	%rd55, %rd9, %rd54;
	ld.global.nc.f32 	%f178, [%rd55];
	add.s32 	%r56, %r33, 1472;
	mul.wide.u32 	%rd56, %r56, 4;
	add.s64 	%rd57, %rd9, %rd56;
	ld.global.nc.f32 	%f179, [%rd57];
	add.s32 	%r57, %r33, 1536;
	mul.wide.u32 	%rd58, %r57, 4;
	add.s64 	%rd59, %rd9, %rd58;
	ld.global.nc.f32 	%f180, [%rd59];
	add.s32 	%r58, %r33, 1600;
	mul.wide.u32 	%rd60, %r58, 4;
	add.s64 	%rd61, %rd9, %rd60;
	ld.global.nc.f32 	%f181, [%rd61];
	add.s32 	%r59, %r33, 1664;
	mul.wide.u32 	%rd62, %r59, 4;
	add.s64 	%rd63, %rd9, %rd62;
	ld.global.nc.f32 	%f182, [%rd63];
	ld.shared.f32 	%f183, [_ZZ6conv2dPfPKfS_E5input+160];
	fma.rn.f32 	%f184, %f183, %f174, %f151;
	ld.shared.f32 	%f185, [_ZZ6conv2dPfPKfS_E5input+164];
	fma.rn.f32 	%f186, %f185, %f174, %f156;
	fma.rn.f32 	%f187, %f185, %f175, %f184;
	ld.shared.f32 	%f188, [_ZZ6conv2dPfPKfS_E5input+168];
	fma.rn.f32 	%f189, %f188, %f174, %f159;
	fma.rn.f32 	%f190, %f188, %f175, %f186;
	fma.rn.f32 	%f191, %f188, %f176, %f187;
	ld.shared.f32 	%f192, [_ZZ6conv2dPfPKfS_E5input+172];
	fma.rn.f32 	%f193, %f192, %f175, %f189;
	fma.rn.f32 	%f194, %f192, %f176, %f190;
	ld.shared.f32 	%f195, [_ZZ6conv2dPfPKfS_E5input+176];
	fma.rn.f32 	%f196, %f195, %f176, %f193;
	ld.shared.f32 	%f197, [_ZZ6conv2dPfPKfS_E5input+180];
	fma.rn.f32 	%f198, %f197, %f174, %f168;
	fma.rn.f32 	%f199, %f197, %f177, %f191;
	ld.shared.f32 	%f200, [_ZZ6conv2dPfPKfS_E5input+184];
	fma.rn.f32 	%f201, %f200, %f174, %f171;
	fma.rn.f32 	%f202, %f200, %f175, %f198;
	fma.rn.f32 	%f203, %f200, %f177, %f194;
	fma.rn.f32 	%f204, %f200, %f178, %f199;
	ld.shared.f32 	%f205, [_ZZ6conv2dPfPKfS_E5input+188];
	fma.rn.f32 	%f206, %f205, %f174, %f173;
	fma.rn.f32 	%f207, %f205, %f175, %f201;
	fma.rn.f32 	%f208, %f205, %f176, %f202;
	fma.rn.f32 	%f209, %f205, %f177, %f196;
	fma.rn.f32 	%f210, %f205, %f178, %f203;
	fma.rn.f32 	%f211, %f205, %f179, %f204;
	ld.shared.f32 	%f212, [_ZZ6conv2dPfPKfS_E5input+192];
	fma.rn.f32 	%f213, %f212, %f175, %f206;
	fma.rn.f32 	%f214, %f212, %f176, %f207;
	fma.rn.f32 	%f215, %f212, %f178, %f209;
	fma.rn.f32 	%f216, %f212, %f179, %f210;
	ld.shared.f32 	%f217, [_ZZ6conv2dPfPKfS_E5input+196];
	fma.rn.f32 	%f218, %f217, %f176, %f213;
	fma.rn.f32 	%f219, %f217, %f179, %f215;
	ld.shared.f32 	%f220, [_ZZ6conv2dPfPKfS_E5input+200];
	fma.rn.f32 	%f221, %f220, %f177, %f208;
	fma.rn.f32 	%f222, %f220, %f180, %f211;
	ld.shared.f32 	%f223, [_ZZ6conv2dPfPKfS_E5input+204];
	fma.rn.f32 	%f224, %f223, %f177, %f214;
	fma.rn.f32 	%f225, %f223, %f178, %f221;
	fma.rn.f32 	%f226, %f223, %f180, %f216;
	fma.rn.f32 	%f227, %f223, %f181, %f222;
	ld.shared.f32 	%f228, [_ZZ6conv2dPfPKfS_E5input+208];
	fma.rn.f32 	%f229, %f228, %f177, %f218;
	fma.rn.f32 	%f230, %f228, %f178, %f224;
	fma.rn.f32 	%f231, %f228, %f179, %f225;
	fma.rn.f32 	%f232, %f228, %f180, %f219;
	fma.rn.f32 	%f233, %f228, %f181, %f226;
	fma.rn.f32 	%f234, %f228, %f182, %f227;
	ld.shared.f32 	%f235, [_ZZ6conv2dPfPKfS_E5input+212];
	fma.rn.f32 	%f236, %f235, %f178, %f229;
	fma.rn.f32 	%f237, %f235, %f179, %f230;
	fma.rn.f32 	%f238, %f235, %f181, %f232;
	fma.rn.f32 	%f239, %f235, %f182, %f233;
	ld.shared.f32 	%f240, [_ZZ6conv2dPfPKfS_E5input+216];
	fma.rn.f32 	%f241, %f240, %f179, %f236;
	fma.rn.f32 	%f242, %f240, %f182, %f238;
	ld.shared.f32 	%f243, [_ZZ6conv2dPfPKfS_E5input+220];
	fma.rn.f32 	%f244, %f243, %f180, %f231;
	ld.shared.f32 	%f245, [_ZZ6conv2dPfPKfS_E5input+224];
	fma.rn.f32 	%f246, %f245, %f180, %f237;
	fma.rn.f32 	%f247, %f245, %f181, %f244;
	ld.shared.f32 	%f248, [_ZZ6conv2dPfPKfS_E5input+228];
	fma.rn.f32 	%f249, %f248, %f180, %f241;
	fma.rn.f32 	%f250, %f248, %f181, %f246;
	fma.rn.f32 	%f251, %f248, %f182, %f247;
	ld.shared.f32 	%f252, [_ZZ6conv2dPfPKfS_E5input+232];
	fma.rn.f32 	%f253, %f252, %f181, %f249;
	fma.rn.f32 	%f254, %f252, %f182, %f250;
	ld.shared.f32 	%f255, [_ZZ6conv2dPfPKfS_E5input+236];
	fma.rn.f32 	%f256, %f255, %f182, %f253;
	add.s32 	%r60, %r33, 1728;
	mul.wide.u32 	%rd64, %r60, 4;
	add.s64 	%rd65, %rd9, %rd64;
	ld.global.nc.f32 	%f257, [%rd65];
	add.s32 	%r61, %r33, 1792;
	mul.wide.u32 	%rd66, %r61, 4;
	add.s64 	%rd67, %rd9, %rd66;
	ld.global.nc.f32 	%f258, [%rd67];
	add.s32 	%r62, %r33, 1856;
	mul.wide.u32 	%rd68, %r62, 4;
	add.s64 	%rd69, %rd9, %rd68;
	ld.global.nc.f32 	%f259, [%rd69];
	add.s32 	%r63, %r33, 1920;
	mul.wide.u32 	%rd70, %r63, 4;
	add.s64 	%rd71, %rd9, %rd70;
	ld.global.nc.f32 	%f260, [%rd71];
	add.s32 	%r64, %r33, 1984;
	mul.wide.u32 	%rd72, %r64, 4;
	add.s64 	%rd73, %rd9, %rd72;
	ld.global.nc.f32 	%f261, [%rd73];
	add.s32 	%r65, %r33, 2048;
	mul.wide.u32 	%rd74, %r65, 4;
	add.s64 	%rd75, %rd9, %rd74;
	ld.global.nc.f32 	%f262, [%rd75];
	add.s32 	%r66, %r33, 2112;
	mul.wide.u32 	%rd76, %r66, 4;
	add.s64 	%rd77, %rd9, %rd76;
	ld.global.nc.f32 	%f263, [%rd77];
	add.s32 	%r67, %r33, 2176;
	mul.wide.u32 	%rd78, %r67, 4;
	add.s64 	%rd79, %rd9, %rd78;
	ld.global.nc.f32 	%f264, [%rd79];
	add.s32 	%r68, %r33, 2240;
	mul.wide.u32 	%rd80, %r68, 4;
	add.s64 	%rd81, %rd9, %rd80;
	ld.global.nc.f32 	%f265, [%rd81];
	ld.shared.f32 	%f266, [_ZZ6conv2dPfPKfS_E5input+240];
	fma.rn.f32 	%f267, %f266, %f257, %f234;
	ld.shared.f32 	%f268, [_ZZ6conv2dPfPKfS_E5input+244];
	fma.rn.f32 	%f269, %f268, %f257, %f239;
	fma.rn.f32 	%f270, %f268, %f258, %f267;
	ld.shared.f32 	%f271, [_ZZ6conv2dPfPKfS_E5input+248];
	fma.rn.f32 	%f272, %f271, %f257, %f242;
	fma.rn.f32 	%f273, %f271, %f258, %f269;
	fma.rn.f32 	%f274, %f271, %f259, %f270;
	ld.shared.f32 	%f275, [_ZZ6conv2dPfPKfS_E5input+252];
	fma.rn.f32 	%f276, %f275, %f258, %f272;
	fma.rn.f32 	%f277, %f275, %f259, %f273;
	ld.shared.f32 	%f278, [_ZZ6conv2dPfPKfS_E5input+256];
	fma.rn.f32 	%f279, %f278, %f259, %f276;
	ld.shared.f32 	%f280, [_ZZ6conv2dPfPKfS_E5input+260];
	fma.rn.f32 	%f281, %f280, %f257, %f251;
	fma.rn.f32 	%f282, %f280, %f260, %f274;
	ld.shared.f32 	%f283, [_ZZ6conv2dPfPKfS_E5input+264];
	fma.rn.f32 	%f284, %f283, %f257, %f254;
	fma.rn.f32 	%f285, %f283, %f258, %f281;
	fma.rn.f32 	%f286, %f283, %f260, %f277;
	fma.rn.f32 	%f287, %f283, %f261, %f282;
	ld.shared.f32 	%f288, [_ZZ6conv2dPfPKfS_E5input+268];
	fma.rn.f32 	%f289, %f288, %f257, %f256;
	fma.rn.f32 	%f290, %f288, %f258, %f284;
	fma.rn.f32 	%f291, %f288, %f259, %f285;
	fma.rn.f32 	%f292, %f288, %f260, %f279;
	fma.rn.f32 	%f293, %f288, %f261, %f286;
	fma.rn.f32 	%f294, %f288, %f262, %f287;
	ld.shared.f32 	%f295, [_ZZ6conv2dPfPKfS_E5input+272];
	fma.rn.f32 	%f296, %f295, %f258, %f289;
	fma.rn.f32 	%f297, %f295, %f259, %f290;
	fma.rn.f32 	%f298, %f295, %f261, %f292;
	fma.rn.f32 	%f299, %f295, %f262, %f293;
	ld.shared.f32 	%f300, [_ZZ6conv2dPfPKfS_E5input+276];
	fma.rn.f32 	%f301, %f300, %f259, %f296;
	fma.rn.f32 	%f302, %f300, %f262, %f298;
	ld.shared.f32 	%f303, [_ZZ6conv2dPfPKfS_E5input+280];
	fma.rn.f32 	%f304, %f303, %f260, %f291;
	fma.rn.f32 	%f305, %f303, %f263, %f294;
	ld.shared.f32 	%f306, [_ZZ6conv2dPfPKfS_E5input+284];
	fma.rn.f32 	%f307, %f306, %f260, %f297;
	fma.rn.f32 	%f308, %f306, %f261, %f304;
	fma.rn.f32 	%f309, %f306, %f263, %f299;
	fma.rn.f32 	%f310, %f306, %f264, %f305;
	ld.shared.f32 	%f311, [_ZZ6conv2dPfPKfS_E5input+288];
	fma.rn.f32 	%f312, %f311, %f260, %f301;
	fma.rn.f32 	%f313, %f311, %f261, %f307;
	fma.rn.f32 	%f314, %f311, %f262, %f308;
	fma.rn.f32 	%f315, %f311, %f263, %f302;
	fma.rn.f32 	%f316, %f311, %f264, %f309;
	fma.rn.f32 	%f317, %f311, %f265, %f310;
	ld.shared.f32 	%f318, [_ZZ6conv2dPfPKfS_E5input+292];
	fma.rn.f32 	%f319, %f318, %f261, %f312;
	fma.rn.f32 	%f320, %f318, %f262, %f313;
	fma.rn.f32 	%f321, %f318, %f264, %f315;
	fma.rn.f32 	%f322, %f318, %f265, %f316;
	ld.shared.f32 	%f323, [_ZZ6conv2dPfPKfS_E5input+296];
	fma.rn.f32 	%f324, %f323, %f262, %f319;
	fma.rn.f32 	%f325, %f323, %f265, %f321;
	ld.shared.f32 	%f326, [_ZZ6conv2dPfPKfS_E5input+300];
	fma.rn.f32 	%f327, %f326, %f263, %f314;
	ld.shared.f32 	%f328, [_ZZ6conv2dPfPKfS_E5input+304];
	fma.rn.f32 	%f329, %f328, %f263, %f320;
	fma.rn.f32 	%f330, %f328, %f264, %f327;
	ld.shared.f32 	%f331, [_ZZ6conv2dPfPKfS_E5input+308];
	fma.rn.f32 	%f332, %f331, %f263, %f324;
	fma.rn.f32 	%f333, %f331, %f264, %f329;
	fma.rn.f32 	%f334, %f331, %f265, %f330;
	ld.shared.f32 	%f335, [_ZZ6conv2dPfPKfS_E5input+312];
	fma.rn.f32 	%f336, %f335, %f264, %f332;
	fma.rn.f32 	%f337, %f335, %f265, %f333;
	ld.shared.f32 	%f338, [_ZZ6conv2dPfPKfS_E5input+316];
	fma.rn.f32 	%f339, %f338, %f265, %f336;
	add.s32 	%r69, %r33, 2304;
	mul.wide.u32 	%rd82, %r69, 4;
	add.s64 	%rd83, %rd9, %rd82;
	ld.global.nc.f32 	%f340, [%rd83];
	add.s32 	%r70, %r33, 2368;
	mul.wide.u32 	%rd84, %r70, 4;
	add.s64 	%rd85, %rd9, %rd84;
	ld.global.nc.f32 	%f341, [%rd85];
	add.s32 	%r71, %r33, 2432;
	mul.wide.u32 	%rd86, %r71, 4;
	add.s64 	%rd87, %rd9, %rd86;
	ld.global.nc.f32 	%f342, [%rd87];
	add.s32 	%r72, %r33, 2496;
	mul.wide.u32 	%rd88, %r72, 4;
	add.s64 	%rd89, %rd9, %rd88;
	ld.global.nc.f32 	%f343, [%rd89];
	add.s32 	%r73, %r33, 2560;
	mul.wide.u32 	%rd90, %r73, 4;
	add.s64 	%rd91, %rd9, %rd90;
	ld.global.nc.f32 	%f344, [%rd91];
	add.s32 	%r74, %r33, 2624;
	mul.wide.u32 	%rd92, %r74, 4;
	add.s64 	%rd93, %rd9, %rd92;
	ld.global.nc.f32 	%f345, [%rd93];
	add.s32 	%r75, %r33, 2688;
	mul.wide.u32 	%rd94, %r75, 4;
	add.s64 	%rd95, %rd9, %rd94;
	ld.global.nc.f32 	%f346, [%rd95];
	add.s32 	%r76, %r33, 2752;
	mul.wide.u32 	%rd96, %r76, 4;
	add.s64 	%rd97, %rd9, %rd96;
	ld.global.nc.f32 	%f347, [%rd97];
	add.s32 	%r77, %r33, 2816;
	mul.wide.u32 	%rd98, %r77, 4;
	add.s64 	%rd99, %rd9, %rd98;
	ld.global.nc.f32 	%f348, [%rd99];
	ld.shared.f32 	%f349, [_ZZ6conv2dPfPKfS_E5input+320];
	fma.rn.f32 	%f350, %f349, %f340, %f317;
	ld.shared.f32 	%f351, [_ZZ6conv2dPfPKfS_E5input+324];
	fma.rn.f32 	%f352, %f351, %f340, %f322;
	fma.rn.f32 	%f353, %f351, %f341, %f350;
	ld.shared.f32 	%f354, [_ZZ6conv2dPfPKfS_E5input+328];
	fma.rn.f32 	%f355, %f354, %f340, %f325;
	fma.rn.f32 	%f356, %f354, %f341, %f352;
	fma.rn.f32 	%f357, %f354, %f342, %f353;
	ld.shared.f32 	%f358, [_ZZ6conv2dPfPKfS_E5input+332];
	fma.rn.f32 	%f359, %f358, %f341, %f355;
	fma.rn.f32 	%f360, %f358, %f342, %f356;
	ld.shared.f32 	%f361, [_ZZ6conv2dPfPKfS_E5input+336];
	fma.rn.f32 	%f362, %f361, %f342, %f359;
	ld.shared.f32 	%f363, [_ZZ6conv2dPfPKfS_E5input+340];
	fma.rn.f32 	%f364, %f363, %f340, %f334;
	fma.rn.f32 	%f365, %f363, %f343, %f357;
	ld.shared.f32 	%f366, [_ZZ6conv2dPfPKfS_E5input+344];
	fma.rn.f32 	%f367, %f366, %f340, %f337;
	fma.rn.f32 	%f368, %f366, %f341, %f364;
	fma.rn.f32 	%f369, %f366, %f343, %f360;
	fma.rn.f32 	%f370, %f366, %f344, %f365;
	ld.shared.f32 	%f371, [_ZZ6conv2dPfPKfS_E5input+348];
	fma.rn.f32 	%f372, %f371, %f340, %f339;
	fma.rn.f32 	%f373, %f371, %f341, %f367;
	fma.rn.f32 	%f374, %f371, %f342, %f368;
	fma.rn.f32 	%f375, %f371, %f343, %f362;
	fma.rn.f32 	%f376, %f371, %f344, %f369;
	fma.rn.f32 	%f377, %f371, %f345, %f370;
	ld.shared.f32 	%f378, [_ZZ6conv2dPfPKfS_E5input+352];
	fma.rn.f32 	%f379, %f378, %f341, %f372;
	fma.rn.f32 	%f380, %f378, %f342, %f373;
	fma.rn.f32 	%f381, %f378, %f344, %f375;
	fma.rn.f32 	%f382, %f378, %f345, %f376;
	ld.shared.f32 	%f383, [_ZZ6conv2dPfPKfS_E5input+356];
	fma.rn.f32 	%f384, %f383, %f342, %f379;
	fma.rn.f32 	%f385, %f383, %f345, %f381;
	ld.shared.f32 	%f386, [_ZZ6conv2dPfPKfS_E5input+360];
	fma.rn.f32 	%f387, %f386, %f343, %f374;
	fma.rn.f32 	%f388, %f386, %f346, %f377;
	ld.shared.f32 	%f389, [_ZZ6conv2dPfPKfS_E5input+364];
	fma.rn.f32 	%f390, %f389, %f343, %f380;
	fma.rn.f32 	%f391, %f389, %f344, %f387;
	fma.rn.f32 	%f392, %f389, %f346, %f382;
	fma.rn.f32 	%f393, %f389, %f347, %f388;
	ld.shared.f32 	%f394, [_ZZ6conv2dPfPKfS_E5input+368];
	fma.rn.f32 	%f395, %f394, %f343, %f384;
	fma.rn.f32 	%f396, %f394, %f344, %f390;
	fma.rn.f32 	%f397, %f394, %f345, %f391;
	fma.rn.f32 	%f398, %f394, %f346, %f385;
	fma.rn.f32 	%f399, %f394, %f347, %f392;
	fma.rn.f32 	%f400, %f394, %f348, %f393;
	ld.shared.f32 	%f401, [_ZZ6conv2dPfPKfS_E5input+372];
	fma.rn.f32 	%f402, %f401, %f344, %f395;
	fma.rn.f32 	%f403, %f401, %f345, %f396;
	fma.rn.f32 	%f404, %f401, %f347, %f398;
	fma.rn.f32 	%f405, %f401, %f348, %f399;
	ld.shared.f32 	%f406, [_ZZ6conv2dPfPKfS_E5input+376];
	fma.rn.f32 	%f407, %f406, %f345, %f402;
	fma.rn.f32 	%f408, %f406, %f348, %f404;
	ld.shared.f32 	%f409, [_ZZ6conv2dPfPKfS_E5input+380];
	fma.rn.f32 	%f410, %f409, %f346, %f397;
	ld.shared.f32 	%f411, [_ZZ6conv2dPfPKfS_E5input+384];
	fma.rn.f32 	%f412, %f411, %f346, %f403;
	fma.rn.f32 	%f413, %f411, %f347, %f410;
	ld.shared.f32 	%f414, [_ZZ6conv2dPfPKfS_E5input+388];
	fma.rn.f32 	%f415, %f414, %f346, %f407;
	fma.rn.f32 	%f416, %f414, %f347, %f412;
	fma.rn.f32 	%f417, %f414, %f348, %f413;
	ld.shared.f32 	%f418, [_ZZ6conv2dPfPKfS_E5input+392];
	fma.rn.f32 	%f419, %f418, %f347, %f415;
	fma.rn.f32 	%f420, %f418, %f348, %f416;
	ld.shared.f32 	%f421, [_ZZ6conv2dPfPKfS_E5input+396];
	fma.rn.f32 	%f422, %f421, %f348, %f419;
	add.s32 	%r78, %r33, 2880;
	mul.wide.u32 	%rd100, %r78, 4;
	add.s64 	%rd101, %rd9, %rd100;
	ld.global.nc.f32 	%f423, [%rd101];
	add.s32 	%r79, %r33, 2944;
	mul.wide.u32 	%rd102, %r79, 4;
	add.s64 	%rd103, %rd9, %rd102;
	ld.global.nc.f32 	%f424, [%rd103];
	add.s32 	%r80, %r33, 3008;
	mul.wide.u32 	%rd104, %r80, 4;
	add.s64 	%rd105, %rd9, %rd104;
	ld.global.nc.f32 	%f425, [%rd105];
	add.s32 	%r81, %r33, 3072;
	mul.wide.u32 	%rd106, %r81, 4;
	add.s64 	%rd107, %rd9, %rd106;
	ld.global.nc.f32 	%f426, [%rd107];
	add.s32 	%r82, %r33, 3136;
	mul.wide.u32 	%rd108, %r82, 4;
	add.s64 	%rd109, %rd9, %rd108;
	ld.global.nc.f32 	%f427, [%rd109];
	add.s32 	%r83, %r33, 3200;
	mul.wide.u32 	%rd110, %r83, 4;
	add.s64 	%rd111, %rd9, %rd110;
	ld.global.nc.f32 	%f428, [%rd111];
	add.s32 	%r84, %r33, 3264;
	mul.wide.u32 	%rd112, %r84, 4;
	add.s64 	%rd113, %rd9, %rd112;
	ld.global.nc.f32 	%f429, [%rd113];
	add.s32 	%r85, %r33, 3328;
	mul.wide.u32 	%rd114, %r85, 4;
	add.s64 	%rd115, %rd9, %rd114;
	ld.global.nc.f32 	%f430, [%rd115];
	add.s32 	%r86, %r33, 3392;
	mul.wide.u32 	%rd116, %r86, 4;
	add.s64 	%rd117, %rd9, %rd116;
	ld.global.nc.f32 	%f431, [%rd117];
	ld.shared.f32 	%f432, [_ZZ6conv2dPfPKfS_E5input+400];
	fma.rn.f32 	%f433, %f432, %f423, %f400;
	ld.shared.f32 	%f434, [_ZZ6conv2dPfPKfS_E5input+404];
	fma.rn.f32 	%f435, %f434, %f423, %f405;
	fma.rn.f32 	%f436, %f434, %f424, %f433;
	ld.shared.f32 	%f437, [_ZZ6conv2dPfPKfS_E5input+408];
	fma.rn.f32 	%f438, %f437, %f423, %f408;
	fma.rn.f32 	%f439, %f437, %f424, %f435;
	fma.rn.f32 	%f440, %f437, %f425, %f436;
	ld.shared.f32 	%f441, [_ZZ6conv2dPfPKfS_E5input+412];
	fma.rn.f32 	%f442, %f441, %f424, %f438;
	fma.rn.f32 	%f443, %f441, %f425, %f439;
	ld.shared.f32 	%f444, [_ZZ6conv2dPfPKfS_E5input+416];
	fma.rn.f32 	%f445, %f444, %f425, %f442;
	ld.shared.f32 	%f446, [_ZZ6conv2dPfPKfS_E5input+420];
	fma.rn.f32 	%f447, %f446, %f423, %f417;
	fma.rn.f32 	%f448, %f446, %f426, %f440;
	ld.shared.f32 	%f449, [_ZZ6conv2dPfPKfS_E5input+424];
	fma.rn.f32 	%f450, %f449, %f423, %f420;
	fma.rn.f32 	%f451, %f449, %f424, %f447;
	fma.rn.f32 	%f452, %f449, %f426, %f443;
	fma.rn.f32 	%f453, %f449, %f427, %f448;
	ld.shared.f32 	%f454, [_ZZ6conv2dPfPKfS_E5input+428];
	fma.rn.f32 	%f455, %f454, %f423, %f422;
	fma.rn.f32 	%f456, %f454, %f424, %f450;
	fma.rn.f32 	%f457, %f454, %f425, %f451;
	fma.rn.f32 	%f458, %f454, %f426, %f445;
	fma.rn.f32 	%f459, %f454, %f427, %f452;
	fma.rn.f32 	%f460, %f454, %f428, %f453;
	ld.shared.f32 	%f461, [_ZZ6conv2dPfPKfS_E5input+432];
	fma.rn.f32 	%f462, %f461, %f424, %f455;
	fma.rn.f32 	%f463, %f461, %f425, %f456;
	fma.rn.f32 	%f464, %f461, %f427, %f458;
	fma.rn.f32 	%f465, %f461, %f428, %f459;
	ld.shared.f32 	%f466, [_ZZ6conv2dPfPKfS_E5input+436];
	fma.rn.f32 	%f467, %f466, %f425, %f462;
	fma.rn.f32 	%f468, %f466, %f428, %f464;
	ld.shared.f32 	%f469, [_ZZ6conv2dPfPKfS_E5input+440];
	fma.rn.f32 	%f470, %f469, %f426, %f457;
	fma.rn.f32 	%f471, %f469, %f429, %f460;
	ld.shared.f32 	%f472, [_ZZ6conv2dPfPKfS_E5input+444];
	fma.rn.f32 	%f473, %f472, %f426, %f463;
	fma.rn.f32 	%f474, %f472, %f427, %f470;
	fma.rn.f32 	%f475, %f472, %f429, %f465;
	fma.rn.f32 	%f476, %f472, %f430, %f471;
	ld.shared.f32 	%f477, [_ZZ6conv2dPfPKfS_E5input+448];
	fma.rn.f32 	%f478, %f477, %f426, %f467;
	fma.rn.f32 	%f479, %f477, %f427, %f473;
	fma.rn.f32 	%f480, %f477, %f428, %f474;
	fma.rn.f32 	%f481, %f477, %f429, %f468;
	fma.rn.f32 	%f482, %f477, %f430, %f475;
	fma.rn.f32 	%f483, %f477, %f431, %f476;
	ld.shared.f32 	%f484, [_ZZ6conv2dPfPKfS_E5input+452];
	fma.rn.f32 	%f485, %f484, %f427, %f478;
	fma.rn.f32 	%f486, %f484, %f428, %f479;
	fma.rn.f32 	%f487, %f484, %f430, %f481;
	fma.rn.f32 	%f488, %f484, %f431, %f482;
	ld.shared.f32 	%f489, [_ZZ6conv2dPfPKfS_E5input+456];
	fma.rn.f32 	%f490, %f489, %f428, %f485;
	fma.rn.f32 	%f491, %f489, %f431, %f487;
	ld.shared.f32 	%f492, [_ZZ6conv2dPfPKfS_E5input+460];
	fma.rn.f32 	%f493, %f492, %f429, %f480;
	ld.shared.f32 	%f494, [_ZZ6conv2dPfPKfS_E5input+464];
	fma.rn.f32 	%f495, %f494, %f429, %f486;
	fma.rn.f32 	%f496, %f494, %f430, %f493;
	ld.shared.f32 	%f497, [_ZZ6conv2dPfPKfS_E5input+468];
	fma.rn.f32 	%f498, %f497, %f429, %f490;
	fma.rn.f32 	%f499, %f497, %f430, %f495;
	fma.rn.f32 	%f500, %f497, %f431, %f496;
	ld.shared.f32 	%f501, [_ZZ6conv2dPfPKfS_E5input+472];
	fma.rn.f32 	%f502, %f501, %f430, %f498;
	fma.rn.f32 	%f503, %f501, %f431, %f499;
	ld.shared.f32 	%f504, [_ZZ6conv2dPfPKfS_E5input+476];
	fma.rn.f32 	%f505, %f504, %f431, %f502;
	add.s32 	%r87, %r33, 3456;
	mul.wide.u32 	%rd118, %r87, 4;
	add.s64 	%rd119, %rd9, %rd118;
	ld.global.nc.f32 	%f506, [%rd119];
	add.s32 	%r88, %r33, 3520;
	mul.wide.u32 	%rd120, %r88, 4;
	add.s64 	%rd121, %rd9, %rd120;
	ld.global.nc.f32 	%f507, [%rd121];
	add.s32 	%r89, %r33, 3584;
	mul.wide.u32 	%rd122, %r89, 4;
	add.s64 	%rd123, %rd9, %rd122;
	ld.global.nc.f32 	%f508, [%rd123];
	add.s32 	%r90, %r33, 3648;
	mul.wide.u32 	%rd124, %r90, 4;
	add.s64 	%rd125, %rd9, %rd124;
	ld.global.nc.f32 	%f509, [%rd125];
	add.s32 	%r91, %r33, 3712;
	mul.wide.u32 	%rd126, %r91, 4;
	add.s64 	%rd127, %rd9, %rd126;
	ld.global.nc.f32 	%f510, [%rd127];
	add.s32 	%r92, %r33, 3776;
	mul.wide.u32 	%rd128, %r92, 4;
	add.s64 	%rd129, %rd9, %rd128;
	ld.global.nc.f32 	%f511, [%rd129];
	add.s32 	%r93, %r33, 3840;
	mul.wide.u32 	%rd130, %r93, 4;
	add.s64 	%rd131, %rd9, %rd130;
	ld.global.nc.f32 	%f512, [%rd131];
	add.s32 	%r94, %r33, 3904;
	mul.wide.u32 	%rd132, %r94, 4;
	add.s64 	%rd133, %rd9, %rd132;
	ld.global.nc.f32 	%f513, [%rd133];
	add.s32 	%r95, %r33, 3968;
	mul.wide.u32 	%rd134, %r95, 4;
	add.s64 	%rd135, %rd9, %rd134;
	ld.global.nc.f32 	%f514, [%rd135];
	ld.shared.f32 	%f515, [_ZZ6conv2dPfPKfS_E5input+480];
	fma.rn.f32 	%f516, %f515, %f506, %f483;
	ld.shared.f32 	%f517, [_ZZ6conv2dPfPKfS_E5input+484];
	fma.rn.f32 	%f518, %f517, %f506, %f488;
	fma.rn.f32 	%f519, %f517, %f507, %f516;
	ld.shared.f32 	%f520, [_ZZ6conv2dPfPKfS_E5input+488];
	fma.rn.f32 	%f521, %f520, %f506, %f491;
	fma.rn.f32 	%f522, %f520, %f507, %f518;
	fma.rn.f32 	%f523, %f520, %f508, %f519;
	ld.shared.f32 	%f524, [_ZZ6conv2dPfPKfS_E5input+492];
	fma.rn.f32 	%f525, %f524, %f507, %f521;
	fma.rn.f32 	%f526, %f524, %f508, %f522;
	ld.shared.f32 	%f527, [_ZZ6conv2dPfPKfS_E5input+496];
	fma.rn.f32 	%f528, %f527, %f508, %f525;
	ld.shared.f32 	%f529, [_ZZ6conv2dPfPKfS_E5input+500];
	fma.rn.f32 	%f530, %f529, %f506, %f500;
	fma.rn.f32 	%f531, %f529, %f509, %f523;
	ld.shared.f32 	%f532, [_ZZ6conv2dPfPKfS_E5input+504];
	fma.rn.f32 	%f533, %f532, %f506, %f503;
	fma.rn.f32 	%f534, %f532, %f507, %f530;
	fma.rn.f32 	%f535, %f532, %f509, %f526;
	fma.rn.f32 	%f536, %f532, %f510, %f531;
	ld.shared.f32 	%f537, [_ZZ6conv2dPfPKfS_E5input+508];
	fma.rn.f32 	%f538, %f537, %f506, %f505;
	fma.rn.f32 	%f539, %f537, %f507, %f533;
	fma.rn.f32 	%f540, %f537, %f508, %f534;
	fma.rn.f32 	%f541, %f537, %f509, %f528;
	fma.rn.f32 	%f542, %f537, %f510, %f535;
	fma.rn.f32 	%f543, %f537, %f511, %f536;
	ld.shared.f32 	%f544, [_ZZ6conv2dPfPKfS_E5input+512];
	fma.rn.f32 	%f545, %f544, %f507, %f538;
	fma.rn.f32 	%f546, %f544, %f508, %f539;
	fma.rn.f32 	%f547, %f544, %f510, %f541;
	fma.rn.f32 	%f548, %f544, %f511, %f542;
	ld.shared.f32 	%f549, [_ZZ6conv2dPfPKfS_E5input+516];
	fma.rn.f32 	%f550, %f549, %f508, %f545;
	fma.rn.f32 	%f551, %f549, %f511, %f547;
	ld.shared.f32 	%f552, [_ZZ6conv2dPfPKfS_E5input+520];
	fma.rn.f32 	%f553, %f552, %f509, %f540;
	fma.rn.f32 	%f554, %f552, %f512, %f543;
	ld.shared.f32 	%f555, [_ZZ6conv2dPfPKfS_E5input+524];
	fma.rn.f32 	%f556, %f555, %f509, %f546;
	fma.rn.f32 	%f557, %f555, %f510, %f553;
	fma.rn.f32 	%f558, %f555, %f512, %f548;
	fma.rn.f32 	%f559, %f555, %f513, %f554;
	ld.shared.f32 	%f560, [_ZZ6conv2dPfPKfS_E5input+528];
	fma.rn.f32 	%f561, %f560, %f509, %f550;
	fma.rn.f32 	%f562, %f560, %f510, %f556;
	fma.rn.f32 	%f563, %f560, %f511, %f557;
	fma.rn.f32 	%f564, %f560, %f512, %f551;
	fma.rn.f32 	%f565, %f560, %f513, %f558;
	fma.rn.f32 	%f566, %f560, %f514, %f559;
	ld.shared.f32 	%f567, [_ZZ6conv2dPfPKfS_E5input+532];
	fma.rn.f32 	%f568, %f567, %f510, %f561;
	fma.rn.f32 	%f569, %f567, %f511, %f562;
	fma.rn.f32 	%f570, %f567, %f513, %f564;
	fma.rn.f32 	%f571, %f567, %f514, %f565;
	ld.shared.f32 	%f572, [_ZZ6conv2dPfPKfS_E5input+536];
	fma.rn.f32 	%f573, %f572, %f511, %f568;
	fma.rn.f32 	%f574, %f572, %f514, %f570;
	ld.shared.f32 	%f575, [_ZZ6conv2dPfPKfS_E5input+540];
	fma.rn.f32 	%f576, %f575, %f512, %f563;
	ld.shared.f32 	%f577, [_ZZ6conv2dPfPKfS_E5input+544];
	fma.rn.f32 	%f578, %f577, %f512, %f569;
	fma.rn.f32 	%f579, %f577, %f513, %f576;
	ld.shared.f32 	%f580, [_ZZ6conv2dPfPKfS_E5input+548];
	fma.rn.f32 	%f581, %f580, %f512, %f573;
	fma.rn.f32 	%f582, %f580, %f513, %f578;
	fma.rn.f32 	%f583, %f580, %f514, %f579;
	ld.shared.f32 	%f584, [_ZZ6conv2dPfPKfS_E5input+552];
	fma.rn.f32 	%f585, %f584, %f513, %f581;
	fma.rn.f32 	%f586, %f584, %f514, %f582;
	ld.shared.f32 	%f587, [_ZZ6conv2dPfPKfS_E5input+556];
	fma.rn.f32 	%f588, %f587, %f514, %f585;
	add.s32 	%r96, %r33, 4032;
	mul.wide.u32 	%rd136, %r96, 4;
	add.s64 	%rd137, %rd9, %rd136;
	ld.global.nc.f32 	%f589, [%rd137];
	add.s32 	%r97, %r33, 4096;
	mul.wide.u32 	%rd138, %r97, 4;
	add.s64 	%rd139, %rd9, %rd138;
	ld.global.nc.f32 	%f590, [%rd139];
	add.s32 	%r98, %r33, 4160;
	mul.wide.u32 	%rd140, %r98, 4;
	add.s64 	%rd141, %rd9, %rd140;
	ld.global.nc.f32 	%f591, [%rd141];
	add.s32 	%r99, %r33, 4224;
	mul.wide.u32 	%rd142, %r99, 4;
	add.s64 	%rd143, %rd9, %rd142;
	ld.global.nc.f32 	%f592, [%rd143];
	add.s32 	%r100, %r33, 4288;
	mul.wide.u32 	%rd144, %r100, 4;
	add.s64 	%rd145, %rd9, %rd144;
	ld.global.nc.f32 	%f593, [%rd145];
	add.s32 	%r101, %r33, 4352;
	mul.wide.u32 	%rd146, %r101, 4;
	add.s64 	%rd147, %rd9, %rd146;
	ld.global.nc.f32 	%f594, [%rd147];
	add.s32 	%r102, %r33, 4416;
	mul.wide.u32 	%rd148, %r102, 4;
	add.s64 	%rd149, %rd9, %rd148;
	ld.global.nc.f32 	%f595, [%rd149];
	add.s32 	%r103, %r33, 4480;
	mul.wide.u32 	%rd150, %r103, 4;
	add.s64 	%rd151, %rd9, %rd150;
	ld.global.nc.f32 	%f596, [%rd151];
	add.s32 	%r104, %r33, 4544;
	mul.wide.u32 	%rd152, %r104, 4;
	add.s64 	%rd153, %rd9, %rd152;
	ld.global.nc.f32 	%f597, [%rd153];
	ld.shared.f32 	%f598, [_ZZ6conv2dPfPKfS_E5input+560];
	fma.rn.f32 	%f599, %f598, %f589, %f566;
	ld.shared.f32 	%f600, [_ZZ6conv2dPfPKfS_E5input+564];
	fma.rn.f32 	%f601, %f600, %f589, %f571;
	fma.rn.f32 	%f602, %f600, %f590, %f599;
	ld.shared.f32 	%f603, [_ZZ6conv2dPfPKfS_E5input+568];
	fma.rn.f32 	%f604, %f603, %f589, %f574;
	fma.rn.f32 	%f605, %f603, %f590, %f601;
	fma.rn.f32 	%f606, %f603, %f591, %f602;
	ld.shared.f32 	%f607, [_ZZ6conv2dPfPKfS_E5input+572];
	fma.rn.f32 	%f608, %f607, %f590, %f604;
	fma.rn.f32 	%f609, %f607, %f591, %f605;
	ld.shared.f32 	%f610, [_ZZ6conv2dPfPKfS_E5input+576];
	fma.rn.f32 	%f611, %f610, %f591, %f608;
	ld.shared.f32 	%f612, [_ZZ6conv2dPfPKfS_E5input+580];
	fma.rn.f32 	%f613, %f612, %f589, %f583;
	fma.rn.f32 	%f614, %f612, %f592, %f606;
	ld.shared.f32 	%f615, [_ZZ6conv2dPfPKfS_E5input+584];
	fma.rn.f32 	%f616, %f615, %f589, %f586;
	fma.rn.f32 	%f617, %f615, %f590, %f613;
	fma.rn.f32 	%f618, %f615, %f592, %f609;
	fma.rn.f32 	%f619, %f615, %f593, %f614;
	ld.shared.f32 	%f620, [_ZZ6conv2dPfPKfS_E5input+588];
	fma.rn.f32 	%f621, %f620, %f589, %f588;
	fma.rn.f32 	%f622, %f620, %f590, %f616;
	fma.rn.f32 	%f623, %f620, %f591, %f617;
	fma.rn.f32 	%f624, %f620, %f592, %f611;
	fma.rn.f32 	%f625, %f620, %f593, %f618;
	fma.rn.f32 	%f626, %f620, %f594, %f619;
	ld.shared.f32 	%f627, [_ZZ6conv2dPfPKfS_E5input+592];
	fma.rn.f32 	%f628, %f627, %f590, %f621;
	fma.rn.f32 	%f629, %f627, %f591, %f622;
	fma.rn.f32 	%f630, %f627, %f593, %f624;
	fma.rn.f32 	%f631, %f627, %f594, %f625;
	ld.shared.f32 	%f632, [_ZZ6conv2dPfPKfS_E5input+596];
	fma.rn.f32 	%f633, %f632, %f591, %f628;
	fma.rn.f32 	%f634, %f632, %f594, %f630;
	ld.shared.f32 	%f635, [_ZZ6conv2dPfPKfS_E5input+600];
	fma.rn.f32 	%f636, %f635, %f592, %f623;
	fma.rn.f32 	%f637, %f635, %f595, %f626;
	ld.shared.f32 	%f638, [_ZZ6conv2dPfPKfS_E5input+604];
	fma.rn.f32 	%f639, %f638, %f592, %f629;
	fma.rn.f32 	%f640, %f638, %f593, %f636;
	fma.rn.f32 	%f641, %f638, %f595, %f631;
	fma.rn.f32 	%f642, %f638, %f596, %f637;
	ld.shared.f32 	%f643, [_ZZ6conv2dPfPKfS_E5input+608];
	fma.rn.f32 	%f644, %f643, %f592, %f633;
	fma.rn.f32 	%f645, %f643, %f593, %f639;
	fma.rn.f32 	%f646, %f643, %f594, %f640;
	fma.rn.f32 	%f647, %f643, %f595, %f634;
	fma.rn.f32 	%f648, %f643, %f596, %f641;
	fma.rn.f32 	%f1, %f643, %f597, %f642;
	ld.shared.f32 	%f649, [_ZZ6conv2dPfPKfS_E5input+612];
	fma.rn.f32 	%f650, %f649, %f593, %f644;
	fma.rn.f32 	%f651, %f649, %f594, %f645;
	fma.rn.f32 	%f652, %f649, %f596, %f647;
	fma.rn.f32 	%f2, %f649, %f597, %f648;
	ld.shared.f32 	%f653, [_ZZ6conv2dPfPKfS_E5input+616];
	fma.rn.f32 	%f654, %f653, %f594, %f650;
	fma.rn.f32 	%f3, %f653, %f597, %f652;
	ld.shared.f32 	%f655, [_ZZ6conv2dPfPKfS_E5input+620];
	fma.rn.f32 	%f656, %f655, %f595, %f646;
	ld.shared.f32 	%f657, [_ZZ6conv2dPfPKfS_E5input+624];
	fma.rn.f32 	%f658, %f657, %f595, %f651;
	fma.rn.f32 	%f659, %f657, %f596, %f656;
	ld.shared.f32 	%f660, [_ZZ6conv2dPfPKfS_E5input+628];
	fma.rn.f32 	%f661, %f660, %f595, %f654;
	fma.rn.f32 	%f662, %f660, %f596, %f658;
	fma.rn.f32 	%f4, %f660, %f597, %f659;
	ld.shared.f32 	%f663, [_ZZ6conv2dPfPKfS_E5input+632];
	fma.rn.f32 	%f664, %f663, %f596, %f661;
	fma.rn.f32 	%f5, %f663, %f597, %f662;
	ld.shared.f32 	%f665, [_ZZ6conv2dPfPKfS_E5input+636];
	fma.rn.f32 	%f6, %f665, %f597, %f664;
	mul.lo.s32 	%r105, %r5, 3136;
	setp.gt.u32 	%p9, %r2, 531;
	mad.lo.s32 	%r16, %r23, 112, %r105;
	cvt.u64.u32 	%rd154, %r4;
	cvt.u64.u32 	%rd155, %r16;
	add.s64 	%rd156, %rd155, %rd154;
	shl.b64 	%rd157, %rd156, 2;
	add.s64 	%rd3, %rd1, %rd157;
	@%p9 bra 	$L__BB2_7;
	add.s32 	%r111, %r16, %r4;
	mul.wide.u32 	%rd158, %r111, 4;
	add.s64 	%rd159, %rd1, %rd158;
	atom.global.add.f32 	%f666, [%rd159], %f1;
	atom.global.add.f32 	%f667, [%rd3+4], %f2;
$L__BB2_7:
	setp.gt.u32 	%p10, %r2, 531;
	setp.gt.u32 	%p11, %r3, 17;
	or.pred  	%p1, %p10, %p11;
	@%p1 bra 	$L__BB2_9;
	atom.global.add.f32 	%f668, [%rd3+8], %f3;
$L__BB2_9:
	setp.gt.u32 	%p12, %r2, 531;
	@%p12 bra 	$L__BB2_11;
	add.s32 	%r112, %r16, %r4;
	mul.wide.u32 	%rd160, %r112, 4;
	add.s64 	%rd161, %rd1, %rd160;
	atom.global.add.f32 	%f669, [%rd161+224], %f4;
	add.s32 	%r113, %r112, 1;
	mul.wide.u32 	%rd162, %r113, 4;
	add.s64 	%rd163, %rd1, %rd162;
	atom.global.add.f32 	%f670, [%rd163+224], %f5;
$L__BB2_11:
	@%p1 bra 	$L__BB2_13;
	add.s32 	%r114, %r4, %r16;
	add.s32 	%r115, %r114, 2;
	mul.wide.u32 	%rd164, %r115, 4;
	add.s64 	%rd165, %rd1, %rd164;
	atom.global.add.f32 	%f671, [%rd165+224], %f6;
$L__BB2_13:
	ret;

}


// ===== COMPILED SASS (sm_100) =====

	.target	sm_100

	.elftype	@"ET_EXEC"


//--------------------- .note.nv.tkinfo           --------------------------
	.section	.note.nv.tkinfo,"",@"SHT_NOTE"
	.sectionflags	@"SHF_NOTE_NV_TKINFO"
	.tkinfo
        /*0018*/ 	.word	0x00000002
        /*0030*/ 	.string	""
        /*0030*/ 	.string	"ptxas"
        /*0030*/ 	.string	"Cuda compilation tools, release 13.0, V13.0.88"
        /*0030*/ 	.string	"Build cuda_13.0.r13.0/compiler.36424714_0"
        /*0030*/ 	.string	"-arch sm_100 -m 64 "



//--------------------- .note.nv.cuinfo           --------------------------
	.section	.note.nv.cuinfo,"",@"SHT_NOTE"
	.sectionflags	@"SHF_NOTE_NV_CUINFO"
        /*0018*/ 	.short	0x0002
        /*001a*/ 	.short	0x0064
        /*001c*/ 	.short	0x0082
	.zero		2


//--------------------- .nv.info                  --------------------------
	.section	.nv.info,"",@"SHT_CUDA_INFO"
	.align	4


	//----- nvinfo : EIATTR_REGCOUNT
	.align		4
        /*0000*/ 	.byte	0x04, 0x2f
        /*0002*/ 	.short	(.L_1 - .L_0)
	.align		4
.L_0:
        /*0004*/ 	.word	index@(default_function_kernel0)
        /*0008*/ 	.word	0x00000060


	//----- nvinfo : EIATTR_FRAME_SIZE
	.align		4
.L_1:
        /*000c*/ 	.byte	0x04, 0x11
        /*000e*/ 	.short	(.L_3 - .L_2)
	.align		4
.L_2:
        /*0010*/ 	.word	index@(default_function_kernel0)
        /*0014*/ 	.word	0x00000000


	//----- nvinfo : EIATTR_REGCOUNT
	.align		4
.L_3:
        /*0018*/ 	.byte	0x04, 0x2f
        /*001a*/ 	.short	(.L_5 - .L_4)
	.align		4
.L_4:
        /*001c*/ 	.word	index@(_Z9transformPfS_)
        /*0020*/ 	.word	0x00000013


	//----- nvinfo : EIATTR_FRAME_SIZE
	.align		4
.L_5:
        /*0024*/ 	.byte	0x04, 0x11
        /*0026*/ 	.short	(.L_7 - .L_6)
	.align		4
.L_6:
        /*0028*/ 	.word	index@(_Z9transformPfS_)
        /*002c*/ 	.word	0x00000000


	//----- nvinfo : EIATTR_REGCOUNT
	.align		4
.L_7:
        /*0030*/ 	.byte	0x04, 0x2f
        /*0032*/ 	.short	(.L_9 - .L_8)
	.align		4
.L_8:
        /*0034*/ 	.word	index@(_Z6conv2dPfPKfS_)
        /*0038*/ 	.word	0x00000028


	//----- nvinfo : EIATTR_FRAME_SIZE
	.align		4
.L_9:
        /*003c*/ 	.byte	0x04, 0x11
        /*003e*/ 	.short	(.L_11 - .L_10)
	.align		4
.L_10:
        /*0040*/ 	.word	index@(_Z6conv2dPfPKfS_)
        /*0044*/ 	.word	0x00000000


	//----- nvinfo : EIATTR_MIN_STACK_SIZE
	.align		4
.L_11:
        /*0048*/ 	.byte	0x04, 0x12
        /*004a*/ 	.short	(.L_13 - .L_12)
	.align		4
.L_12:
        /*004c*/ 	.word	index@(_Z6conv2dPfPKfS_)
        /*0050*/ 	.word	0x00000000


	//----- nvinfo : EIATTR_MIN_STACK_SIZE
	.align		4
.L_13:
        /*0054*/ 	.byte	0x04, 0x12
        /*0056*/ 	.short	(.L_15 - .L_14)
	.align		4
.L_14:
        /*0058*/ 	.word	index@(_Z9transformPfS_)
        /*005c*/ 	.word	0x00000000


	//----- nvinfo : EIATTR_MIN_STACK_SIZE
	.align		4
.L_15:
        /*0060*/ 	.byte	0x04, 0x12
        /*0062*/ 	.short	(.L_17 - .L_16)
	.align		4
.L_16:
        /*0064*/ 	.word	index@(default_function_kernel0)
        /*0068*/ 	.word	0x00000000
.L_17:


//--------------------- .nv.compat                --------------------------
	.section	.nv.compat,"",@"SHT_CUDA_COMPAT_INFO"
	.align	4
        /*0000*/ 	.byte	0x02, 0x09, 0x00, 0x00, 0x02, 0x02, 0x01, 0x00, 0x02, 0x05, 0x05, 0x00, 0x03, 0x07, 0x01, 0x01
        /*0010*/ 	.byte	0x02, 0x03, 0x00, 0x00, 0x02, 0x06, 0x01, 0x00, 0x04, 0x0b, 0x08, 0x00, 0x09, 0x00, 0x00, 0x00
        /*0020*/ 	.byte	0x00, 0x00, 0x00, 0x00


//--------------------- .nv.info._Z6conv2dPfPKfS_ --------------------------
	.section	.nv.info._Z6conv2dPfPKfS_,"",@"SHT_CUDA_INFO"
	.sectionflags	@""
	.align	4


	//----- nvinfo : EIATTR_CUDA_API_VERSION
	.align		4
        /*0000*/ 	.byte	0x04, 0x37
        /*0002*/ 	.short	(.L_19 - .L_18)
.L_18:
        /*0004*/ 	.word	0x00000082


	//----- nvinfo : EIATTR_KPARAM_INFO
	.align		4
.L_19:
        /*0008*/ 	.byte	0x04, 0x17
        /*000a*/ 	.short	(.L_21 - .L_20)
.L_20:
        /*000c*/ 	.word	0x00000000
        /*0010*/ 	.short	0x0002
        /*0012*/ 	.short	0x0010
        /*0014*/ 	.byte	0x00, 0xf5, 0x21, 0x00


	//----- nvinfo : EIATTR_KPARAM_INFO
	.align		4
.L_21:
        /*0018*/ 	.byte	0x04, 0x17
        /*001a*/ 	.short	(.L_23 - .L_22)
.L_22:
        /*001c*/ 	.word	0x00000000
        /*0020*/ 	.short	0x0001
        /*0022*/ 	.short	0x0008
        /*0024*/ 	.byte	0x00, 0xf5, 0x21, 0x00


	//----- nvinfo : EIATTR_KPARAM_INFO
	.align		4
.L_23:
        /*0028*/ 	.byte	0x04, 0x17
        /*002a*/ 	.short	(.L_25 - .L_24)
.L_24:
        /*002c*/ 	.word	0x00000000
        /*0030*/ 	.short	0x0000
        /*0032*/ 	.short	0x0000
        /*0034*/ 	.byte	0x00, 0xf5, 0x21, 0x00


	//----- nvinfo : EIATTR_SPARSE_MMA_MASK
	.align		4
.L_25:
        /*0038*/ 	.byte	0x03, 0x50
        /*003a*/ 	.short	0x0000


	//----- nvinfo : EIATTR_MAXREG_COUNT
	.align		4
        /*003c*/ 	.byte	0x03, 0x1b
        /*003e*/ 	.short	0x00ff


	//----- nvinfo : EIATTR_NUM_BARRIERS
	.align		4
        /*0040*/ 	.byte	0x02, 0x4c
        /*0042*/ 	.byte	0x01
	.zero		1


	//----- nvinfo : EIATTR_MERCURY_ISA_VERSION
	.align		4
        /*0044*/ 	.byte	0x03, 0x5f
        /*0046*/ 	.short	0x0101


	//----- nvinfo : EIATTR_VRC_CTA_INIT_COUNT
	.align		4
        /*0048*/ 	.byte	0x02, 0x4a
	.zero		1
	.zero		1


	//----- nvinfo : EIATTR_EXIT_INSTR_OFFSETS
	.align		4
        /*004c*/ 	.byte	0x04, 0x1c
        /*004e*/ 	.short	(.L_27 - .L_26)


	//   ....[0]....
.L_26:
        /*0050*/ 	.word	0x00002f00


	//   ....[1]....
        /*0054*/ 	.word	0x00002fb0


	//----- nvinfo : EIATTR_CRS_STACK_SIZE
	.align		4
.L_27:
        /*0058*/ 	.byte	0x04, 0x1e
        /*005a*/ 	.short	(.L_29 - .L_28)
.L_28:
        /*005c*/ 	.word	0x00000000


	//----- nvinfo : EIATTR_CBANK_PARAM_SIZE
	.align		4
.L_29:
        /*0060*/ 	.byte	0x03, 0x19
        /*0062*/ 	.short	0x0018


	//----- nvinfo : EIATTR_PARAM_CBANK
	.align		4
        /*0064*/ 	.byte	0x04, 0x0a
        /*0066*/ 	.short	(.L_31 - .L_30)
	.align		4
.L_30:
        /*0068*/ 	.word	index@(.nv.constant0._Z6conv2dPfPKfS_)
        /*006c*/ 	.short	0x0380
        /*006e*/ 	.short	0x0018


	//----- nvinfo : EIATTR_SW_WAR
	.align		4
.L_31:
        /*0070*/ 	.byte	0x04, 0x36
        /*0072*/ 	.short	(.L_33 - .L_32)
.L_32:
        /*0074*/ 	.word	0x00000008
.L_33:


//--------------------- .nv.info._Z9transformPfS_ --------------------------
	.section	.nv.info._Z9transformPfS_,"",@"SHT_CUDA_INFO"
	.sectionflags	@""
	.align	4


	//----- nvinfo : EIATTR_CUDA_API_VERSION
	.align		4
        /*0000*/ 	.byte	0x04, 0x37
        /*0002*/ 	.short	(.L_35 - .L_34)
.L_34:
        /*0004*/ 	.word	0x00000082


	//----- nvinfo : EIATTR_KPARAM_INFO
	.align		4
.L_35:
        /*0008*/ 	.byte	0x04, 0x17
        /*000a*/ 	.short	(.L_37 - .L_36)
.L_36:
        /*000c*/ 	.word	0x00000000
        /*0010*/ 	.short	0x0001
        /*0012*/ 	.short	0x0008
        /*0014*/ 	.byte	0x00, 0xf5, 0x21, 0x00


	//----- nvinfo : EIATTR_KPARAM_INFO
	.align		4
.L_37:
        /*0018*/ 	.byte	0x04, 0x17
        /*001a*/ 	.short	(.L_39 - .L_38)
.L_38:
        /*001c*/ 	.word	0x00000000
        /*0020*/ 	.short	0x0000
        /*0022*/ 	.short	0x0000
        /*0024*/ 	.byte	0x00, 0xf5, 0x21, 0x00


	//----- nvinfo : EIATTR_SPARSE_MMA_MASK
	.align		4
.L_39:
        /*0028*/ 	.byte	0x03, 0x50
        /*002a*/ 	.short	0x0000


	//----- nvinfo : EIATTR_MAXREG_COUNT
	.align		4
        /*002c*/ 	.byte	0x03, 0x1b
        /*002e*/ 	.short	0x00ff


	//----- nvinfo : EIATTR_MERCURY_ISA_VERSION
	.align		4
        /*0030*/ 	.byte	0x03, 0x5f
        /*0032*/ 	.short	0x0101


	//----- nvinfo : EIATTR_VRC_CTA_INIT_COUNT
	.align		4
        /*0034*/ 	.byte	0x02, 0x4a
	.zero		1
	.zero		1


	//----- nvinfo : EIATTR_EXIT_INSTR_OFFSETS
	.align		4
        /*0038*/ 	.byte	0x04, 0x1c
        /*003a*/ 	.short	(.L_41 - .L_40)


	//   ....[0]....
.L_40:
        /*003c*/ 	.word	0x00000060


	//   ....[1]....
        /*0040*/ 	.word	0x00000450


	//----- nvinfo : EIATTR_CRS_STACK_SIZE
	.align		4
.L_41:
        /*0044*/ 	.byte	0x04, 0x1e
        /*0046*/ 	.short	(.L_43 - .L_42)
.L_42:
        /*0048*/ 	.word	0x00000000


	//----- nvinfo : EIATTR_CBANK_PARAM_SIZE
	.align		4
.L_43:
        /*004c*/ 	.byte	0x03, 0x19
        /*004e*/ 	.short	0x0010


	//----- nvinfo : EIATTR_PARAM_CBANK
	.align		4
        /*0050*/ 	.byte	0x04, 0x0a
        /*0052*/ 	.short	(.L_45 - .L_44)
	.align		4
.L_44:
        /*0054*/ 	.word	index@(.nv.constant0._Z9transformPfS_)
        /*0058*/ 	.short	0x0380
        /*005a*/ 	.short	0x0010


	//----- nvinfo : EIATTR_SW_WAR
	.align		4
.L_45:
        /*005c*/ 	.byte	0x04, 0x36
        /*005e*/ 	.short	(.L_47 - .L_46)
.L_46:
        /*0060*/ 	.word	0x00000008
.L_47:


//--------------------- .nv.info.default_function_kernel0 --------------------------
	.section	.nv.info.default_function_kernel0,"",@"SHT_CUDA_INFO"
	.sectionflags	@""
	.align	4


	//----- nvinfo : EIATTR_CUDA_API_VERSION
	.align		4
        /*0000*/ 	.byte	0x04, 0x37
        /*0002*/ 	.short	(.L_49 - .L_48)
.L_48:
        /*0004*/ 	.word	0x00000082


	//----- nvinfo : EIATTR_KPARAM_INFO
	.align		4
.L_49:
        /*0008*/ 	.byte	0x04, 0x17
        /*000a*/ 	.short	(.L_51 - .L_50)
.L_50:
        /*000c*/ 	.word	0x00000000
        /*0010*/ 	.short	0x0002
        /*0012*/ 	.short	0x0010
        /*0014*/ 	.byte	0x00, 0xf5, 0x21, 0x00


	//----- nvinfo : EIATTR_KPARAM_INFO
	.align		4
.L_51:
        /*0018*/ 	.byte	0x04, 0x17
        /*001a*/ 	.short	(.L_53 - .L_52)
.L_52:
        /*001c*/ 	.word	0x00000000
        /*0020*/ 	.short	0x0001
        /*0022*/ 	.short	0x0008
        /*0024*/ 	.byte	0x00, 0xf5, 0x21, 0x00


	//----- nvinfo : EIATTR_KPARAM_INFO
	.align		4
.L_53:
        /*0028*/ 	.byte	0x04, 0x17
        /*002a*/ 	.short	(.L_55 - .L_54)
.L_54:
        /*002c*/ 	.word	0x00000000
        /*0030*/ 	.short	0x0000
        /*0032*/ 	.short	0x0000
        /*0034*/ 	.byte	0x00, 0xf5, 0x21, 0x00


	//----- nvinfo : EIATTR_SPARSE_MMA_MASK
	.align		4
.L_55:
        /*0038*/ 	.byte	0x03, 0x50
        /*003a*/ 	.short	0x0000


	//----- nvinfo : EIATTR_MAXREG_COUNT
	.align		4
        /*003c*/ 	.byte	0x03, 0x1b
        /*003e*/ 	.short	0x00ff


	//----- nvinfo : EIATTR_NUM_BARRIERS
	.align		4
        /*0040*/ 	.byte	0x02, 0x4c
        /*0042*/ 	.byte	0x01
	.zero		1


	//----- nvinfo : EIATTR_MERCURY_ISA_VERSION
	.align		4
        /*0044*/ 	.byte	0x03, 0x5f
        /*0046*/ 	.short	0x0101


	//----- nvinfo : EIATTR_VRC_CTA_INIT_COUNT
	.align		4
        /*0048*/ 	.byte	0x02, 0x4a
	.zero		1
	.zero		1


	//----- nvinfo : EIATTR_EXIT_INSTR_OFFSETS
	.align		4
        /*004c*/ 	.byte	0x04, 0x1c
        /*004e*/ 	.short	(.L_57 - .L_56)


	//   ....[0]....
.L_56:
        /*0050*/ 	.word	0x00005c60


	//----- nvinfo : EIATTR_CRS_STACK_SIZE
	.align		4
.L_57:
        /*0054*/ 	.byte	0x04, 0x1e
        /*0056*/ 	.short	(.L_59 - .L_58)
.L_58:
        /*0058*/ 	.word	0x00000000


	//----- nvinfo : EIATTR_CBANK_PARAM_SIZE
	.align		4
.L_59:
        /*005c*/ 	.byte	0x03, 0x19
        /*005e*/ 	.short	0x0018


	//----- nvinfo : EIATTR_PARAM_CBANK
	.align		4
        /*0060*/ 	.byte	0x04, 0x0a
        /*0062*/ 	.short	(.L_61 - .L_60)
	.align		4
.L_60:
        /*0064*/ 	.word	index@(.nv.constant0.default_function_kernel0)
        /*0068*/ 	.short	0x0380
        /*006a*/ 	.short	0x0018


	//----- nvinfo : EIATTR_SW_WAR
	.align		4
.L_61:
        /*006c*/ 	.byte	0x04, 0x36
        /*006e*/ 	.short	(.L_63 - .L_62)
.L_62:
        /*0070*/ 	.word	0x00000008
.L_63:


//--------------------- .nv.callgraph             --------------------------
	.section	.nv.callgraph,"",@"SHT_CUDA_CALLGRAPH"
	.align	4
	.sectionentsize	8
	.align		4
        /*0000*/ 	.word	0x00000000
	.align		4
        /*0004*/ 	.word	0xffffffff
	.align		4
        /*0008*/ 	.word	0x00000000
	.align		4
        /*000c*/ 	.word	0xfffffffe
	.align		4
        /*0010*/ 	.word	0x00000000
	.align		4
        /*0014*/ 	.word	0xfffffffd
	.align		4
        /*0018*/ 	.word	0x00000000
	.align		4
        /*001c*/ 	.word	0xfffffffc


//--------------------- .text._Z6conv2dPfPKfS_    --------------------------
	.section	.text._Z6conv2dPfPKfS_,"ax",@progbits
	.align	128
        .global         _Z6conv2dPfPKfS_
        .type           _Z6conv2dPfPKfS_,@function
        .size           _Z6conv2dPfPKfS_,(.L_x_70 - _Z6conv2dPfPKfS_)
        .other          _Z6conv2dPfPKfS_,@"STO_CUDA_ENTRY STV_DEFAULT"
_Z6conv2dPfPKfS_:
.text._Z6conv2dPfPKfS_:
[----:B------:R-:W-:Y:S01]  /*0000*/  LDC R1, c[0x0][0x37c] ;  /* 0x0000df00ff017b82 */ /* 0x000fe20000000800 */
[----:B------:R-:W0:Y:S07]  /*0010*/  S2R R11, SR_CTAID.X ;  /* 0x00000000000b7919 */ /* 0x000e2e0000002500 */
[----:B------:R-:W1:Y:S01]  /*0020*/  LDC.64 R22, c[0x0][0x388] ;  /* 0x0000e200ff167b82 */ /* 0x000e620000000a00 */
[----:B------:R-:W2:Y:S01]  /*0030*/  LDCU.64 UR6, c[0x0][0x358] ;  /* 0x00006b00ff0677ac */ /* 0x000ea20008000a00 */
[----:B------:R-:W3:Y:S01]  /*0040*/  S2R R3, SR_TID.X ;  /* 0x0000000000037919 */ /* 0x000ee20000002100 */
[----:B0-----:R-:W-:-:S05]  /*0050*/  IMAD.HI.U32 R10, R11, -0x99fc267, RZ ;  /* 0xf6603d990b0a7827 */ /* 0x001fca00078e00ff */
[----:B------:R-:W-:-:S05]  /*0060*/  SHF.R.U32.HI R10, RZ, 0x9, R10 ;  /* 0x00000009ff0a7819 */ /* 0x000fca000001160a */
[----:B---3--:R-:W-:-:S04]  /*0070*/  IMAD R0, R10, 0x1200, R3 ;  /* 0x000012000a007824 */ /* 0x008fc800078e0203 */
[C-C-:B-1----:R-:W-:Y:S01]  /*0080*/  IMAD.WIDE.U32 R18, R0.reuse, 0x4, R22.reuse ;  /* 0x0000000400127825 */ /* 0x142fe200078e0016 */
[C---:B------:R-:W-:Y:S02]  /*0090*/  IADD3 R5, PT, PT, R0.reuse, 0x40, RZ ;  /* 0x0000004000057810 */ /* 0x040fe40007ffe0ff */
[C---:B------:R-:W-:Y:S02]  /*00a0*/  IADD3 R25, PT, PT, R0.reuse, 0x80, RZ ;  /* 0x0000008000197810 */ /* 0x040fe40007ffe0ff */
[C---:B------:R-:W-:Y:S01]  /*00b0*/  IADD3 R13, PT, PT, R0.reuse, 0xc0, RZ ;  /* 0x000000c0000d7810 */ /* 0x040fe20007ffe0ff */
[--C-:B------:R-:W-:Y:S01]  /*00c0*/  IMAD.WIDE.U32 R4, R5, 0x4, R22.reuse ;  /* 0x0000000405047825 */ /* 0x100fe200078e0016 */
[C---:B------:R-:W-:Y:S01]  /*00d0*/  IADD3 R29, PT, PT, R0.reuse, 0x100, RZ ;  /* 0x00000100001d7810 */ /* 0x040fe20007ffe0ff */
[----:B--2---:R-:W5:Y:S01]  /*00e0*/  LDG.E.CONSTANT R18, desc[UR6][R18.64] ;  /* 0x0000000612127981 */ /* 0x004f62000c1e9900 */
[C---:B------:R-:W-:Y:S01]  /*00f0*/  IADD3 R27, PT, PT, R0.reuse, 0x140, RZ ;  /* 0x00000140001b7810 */ /* 0x040fe20007ffe0ff */
[--C-:B------:R-:W-:Y:S01]  /*0100*/  IMAD.WIDE.U32 R24, R25, 0x4, R22.reuse ;  /* 0x0000000419187825 */ /* 0x100fe200078e0016 */
[C---:B------:R-:W-:Y:S01]  /*0110*/  IADD3 R7, PT, PT, R0.reuse, 0x1c0, RZ ;  /* 0x000001c000077810 */ /* 0x040fe20007ffe0ff */
[----:B------:R0:W5:Y:S01]  /*0120*/  LDG.E.CONSTANT R16, desc[UR6][R4.64] ;  /* 0x0000000604107981 */ /* 0x000162000c1e9900 */
[----:B------:R-:W-:Y:S01]  /*0130*/  IADD3 R15, PT, PT, R0, 0x200, RZ ;  /* 0x00000200000f7810 */ /* 0x000fe20007ffe0ff */
[----:B------:R-:W-:-:S02]  /*0140*/  IMAD.WIDE.U32 R12, R13, 0x4, R22 ;  /* 0x000000040d0c7825 */ /* 0x000fc400078e0016 */
[----:B------:R-:W5:Y:S02]  /*0150*/  LDG.E.CONSTANT R24, desc[UR6][R24.64] ;  /* 0x0000000618187981 */ /* 0x000f64000c1e9900 */
[--C-:B------:R-:W-:Y:S02]  /*0160*/  IMAD.WIDE.U32 R28, R29, 0x4, R22.reuse ;  /* 0x000000041d1c7825 */ /* 0x100fe400078e0016 */
[----:B------:R-:W5:Y:S02]  /*0170*/  LDG.E.CONSTANT R17, desc[UR6][R12.64] ;  /* 0x000000060c117981 */ /* 0x000f64000c1e9900 */
[----:B------:R-:W-:-:S04]  /*0180*/  IMAD.WIDE.U32 R26, R27, 0x4, R22 ;  /* 0x000000041b1a7825 */ /* 0x000fc800078e0016 */
[----:B------:R-:W-:-:S04]  /*0190*/  IMAD.WIDE.U32 R6, R7, 0x4, R22 ;  /* 0x0000000407067825 */ /* 0x000fc800078e0016 */
[----:B0-----:R-:W-:Y:S01]  /*01a0*/  IMAD.WIDE.U32 R4, R15, 0x4, R22 ;  /* 0x000000040f047825 */ /* 0x001fe200078e0016 */
[----:B------:R-:W5:Y:S04]  /*01b0*/  LDG.E.CONSTANT R13, desc[UR6][R28.64] ;  /* 0x000000061c0d7981 */ /* 0x000f68000c1e9900 */
[----:B------:R-:W5:Y:S04]  /*01c0*/  LDG.E.CONSTANT R12, desc[UR6][R26.64] ;  /* 0x000000061a0c7981 */ /* 0x000f68000c1e9900 */
[----:B------:R-:W5:Y:S04]  /*01d0*/  LDG.E.CONSTANT R21, desc[UR6][R6.64] ;  /* 0x0000000606157981 */ /* 0x000f68000c1e9900 */
[----:B------:R-:W5:Y:S01]  /*01e0*/  LDG.E.CONSTANT R20, desc[UR6][R4.64] ;  /* 0x0000000604147981 */ /* 0x000f62000c1e9900 */
[----:B------:R-:W-:-:S05]  /*01f0*/  IADD3 R9, PT, PT, R0, 0x180, RZ ;  /* 0x0000018000097810 */ /* 0x000fca0007ffe0ff */
[----:B------:R-:W-:-:S05]  /*0200*/  IMAD.WIDE.U32 R8, R9, 0x4, R22 ;  /* 0x0000000409087825 */ /* 0x000fca00078e0016 */
[----:B------:R0:W5:Y:S02]  /*0210*/  LDG.E.CONSTANT R15, desc[UR6][R8.64] ;  /* 0x00000006080f7981 */ /* 0x000164000c1e9900 */
[----:B0-----:R-:W-:-:S04]  /*0220*/  SHF.R.U32.HI R9, RZ, 0x5, R3 ;  /* 0x00000005ff097819 */ /* 0x001fc80000011603 */
[----:B------:R-:W-:-:S04]  /*0230*/  LEA R14, R10, R9, 0x3 ;  /* 0x000000090a0e7211 */ /* 0x000fc800078e18ff */
[----:B------:R-:W-:-:S04]  /*0240*/  ISETP.GT.U32.AND P0, PT, R14, 0x3f, PT ;  /* 0x0000003f0e00780c */ /* 0x000fc80003f04070 */
[----:B------:R-:W-:Y:S01]  /*0250*/  ISETP.GT.U32.OR P0, PT, R3, 0xff, P0 ;  /* 0x000000ff0300780c */ /* 0x000fe20000704470 */
[----:B------:R-:W-:Y:S01]  /*0260*/  BSSY.RECONVERGENT B0, `(.L_x_0) ;  /* 0x0000016000007945 */ /* 0x000fe20003800200 */
[----:B------:R-:W-:-:S11]  /*0270*/  IMAD R2, R10, -0x214, R11 ;  /* 0xfffffdec0a027824 */ /* 0x000fd600078e020b */
[----:B------:R-:W-:Y:S05]  /*0280*/  @P0 BRA `(.L_x_1) ;  /* 0x00000000004c0947 */ /* 0x000fea0003800000 */
[----:B------:R-:W0:Y:S01]  /*0290*/  LDC R6, c[0x0][0x360] ;  /* 0x0000d800ff067b82 */ /* 0x000e220000000800 */
[----:B------:R-:W-:-:S04]  /*02a0*/  LOP3.LUT R7, R3, 0x1f, RZ, 0xc0, !PT ;  /* 0x0000001f03077812 */ /* 0x000fc800078ec0ff */
[----:B------:R-:W-:Y:S01]  /*02b0*/  ISETP.GT.U32.AND P0, PT, R7, 0x13, PT ;  /* 0x000000130700780c */ /* 0x000fe20003f04070 */
[----:B------:R-:W-:-:S12]  /*02c0*/  IMAD R8, R2, 0x14, R7 ;  /* 0x0000001402087824 */ /* 0x000fd800078e0207 */
.L_x_2:
[----:B-1----:R-:W1:Y:S01]  /*02d0*/  @!P0 LDC.64 R4, c[0x0][0x380] ;  /* 0x0000e000ff048b82 */ /* 0x002e620000000a00 */
[----:B------:R-:W-:-:S04]  /*02e0*/  @!P0 IMAD R11, R14, 0x2990, R8 ;  /* 0x000029900e0b8824 */ /* 0x000fc800078e0208 */
[----:B-1----:R-:W-:-:S06]  /*02f0*/  @!P0 IMAD.WIDE.U32 R4, R11, 0x4, R4 ;  /* 0x000000040b048825 */ /* 0x002fcc00078e0004 */
[----:B------:R-:W2:Y:S01]  /*0300*/  @!P0 LDG.E.CONSTANT R4, desc[UR6][R4.64] ;  /* 0x0000000604048981 */ /* 0x000ea2000c1e9900 */
[----:B------:R-:W-:Y:S01]  /*0310*/  @!P0 MOV R14, 0x400 ;  /* 0x00000400000e8802 */ /* 0x000fe20000000f00 */
[----:B------:R-:W-:Y:S01]  /*0320*/  @!P0 IMAD R11, R9, 0x14, R7 ;  /* 0x00000014090b8824 */ /* 0x000fe200078e0207 */
[----:B0-----:R-:W-:Y:S01]  /*0330*/  LEA.HI R9, R6, R9, RZ, 0x1b ;  /* 0x0000000906097211 */ /* 0x001fe200078fd8ff */
[----:B------:R-:W0:Y:S03]  /*0340*/  @!P0 S2R R19, SR_CgaCtaId ;  /* 0x0000000000138919 */ /* 0x000e260000008800 */
[----:B------:R-:W-:Y:S02]  /*0350*/  ISETP.LT.U32.AND P2, PT, R9, 0x8, PT ;  /* 0x000000080900780c */ /* 0x000fe40003f41070 */
[----:B0-----:R-:W-:-:S04]  /*0360*/  @!P0 LEA R14, R19, R14, 0x18 ;  /* 0x0000000e130e8211 */ /* 0x001fc800078ec0ff */
[----:B------:R-:W-:Y:S02]  /*0370*/  @!P0 LEA R11, R11, R14, 0x2 ;  /* 0x0000000e0b0b8211 */ /* 0x000fe400078e10ff */
[----:B------:R-:W-:-:S04]  /*0380*/  LEA R14, R10, R9, 0x3 ;  /* 0x000000090a0e7211 */ /* 0x000fc800078e18ff */
[----:B------:R-:W-:Y:S01]  /*0390*/  ISETP.GE.U32.AND P1, PT, R14, 0x40, PT ;  /* 0x000000400e00780c */ /* 0x000fe20003f26070 */
[----:B--2---:R1:W-:-:S12]  /*03a0*/  @!P0 STS [R11], R4 ;  /* 0x000000040b008388 */ /* 0x0043d80000000800 */
[----:B------:R-:W-:Y:S05]  /*03b0*/  @!P1 BRA P2, `(.L_x_2) ;  /* 0xfffffffc00c49947 */ /* 0x000fea000103ffff */
.L_x_1:
[----:B------:R-:W-:Y:S05]  /*03c0*/  BSYNC.RECONVERGENT B0 ;  /* 0x0000000000007941 */ /* 0x000fea0003800200 */
.L_x_0:
[----:B------:R-:W-:Y:S01]  /*03d0*/  IADD3 R27, PT, PT, R0, 0x240, RZ ;  /* 0x00000240001b7810 */ /* 0x000fe20007ffe0ff */
[----:B------:R-:W0:Y:S08]  /*03e0*/  S2UR UR5, SR_CgaCtaId ;  /* 0x00000000000579c3 */ /* 0x000e300000008800 */
[----:B------:R-:W-:Y:S01]  /*03f0*/  BAR.SYNC.DEFER_BLOCKING 0x0 ;  /* 0x0000000000007b1d */ /* 0x000fe20000010000 */
[----:B------:R-:W-:-:S05]  /*0400*/  IMAD.WIDE.U32 R26, R27, 0x4, R22 ;  /* 0x000000041b1a7825 */ /* 0x000fca00078e0016 */
[----:B------:R-:W-:Y:S01]  /*0410*/  UMOV UR4, 0x400 ;  /* 0x0000040000047882 */ /* 0x000fe20000000000 */
[----:B------:R2:W3:Y:S01]  /*0420*/  LDG.E.CONSTANT R14, desc[UR6][R26.64] ;  /* 0x000000061a0e7981 */ /* 0x0004e2000c1e9900 */
[----:B0-----:R-:W-:-:S09]  /*0430*/  ULEA UR4, UR5, UR4, 0x18 ;  /* 0x0000000405047291 */ /* 0x001fd2000f8ec0ff */
[----:B-1----:R-:W0:Y:S04]  /*0440*/  LDS.128 R4, [UR4] ;  /* 0x00000004ff047984 */ /* 0x002e280008000c00 */
[----:B------:R-:W1:Y:S01]  /*0450*/  LDS.128 R8, [UR4+0x10] ;  /* 0x00001004ff087984 */ /* 0x000e620008000c00 */
[----:B------:R-:W-:Y:S01]  /*0460*/  IADD3 R31, PT, PT, R0, 0x280, RZ ;  /* 0x00000280001f7810 */ /* 0x000fe20007ffe0ff */
[C---:B0----5:R-:W-:Y:S01]  /*0470*/  FFMA R19, R18.reuse, R4, RZ ;  /* 0x0000000412137223 */ /* 0x061fe200000000ff */
[CC--:B------:R-:W-:Y:S01]  /*0480*/  FFMA R4, R18.reuse, R6.reuse, RZ ;  /* 0x0000000612047223 */ /* 0x0c0fe200000000ff */
[-C--:B------:R-:W-:Y:S02]  /*0490*/  FFMA R25, R18, R5.reuse, RZ ;  /* 0x0000000512197223 */ /* 0x080fe400000000ff */
[C---:B------:R-:W-:Y:S01]  /*04a0*/  FFMA R19, R16.reuse, R5, R19 ;  /* 0x0000000510137223 */ /* 0x040fe20000000013 */
[C---:B------:R-:W-:Y:S01]  /*04b0*/  FFMA R5, R16.reuse, R7, R4 ;  /* 0x0000000710057223 */ /* 0x040fe20000000004 */
[----:B------:R-:W-:-:S02]  /*04c0*/  FFMA R25, R16, R6, R25 ;  /* 0x0000000610197223 */ /* 0x000fc40000000019 */
[C---:B------:R-:W-:Y:S01]  /*04d0*/  FFMA R30, R24.reuse, R6, R19 ;  /* 0x00000006181e7223 */ /* 0x040fe20000000013 */
[C---:B-1----:R-:W-:Y:S01]  /*04e0*/  FFMA R28, R24.reuse, R8, R5 ;  /* 0x00000008181c7223 */ /* 0x042fe20000000005 */
[----:B------:R-:W-:Y:S02]  /*04f0*/  FFMA R19, R24, R7, R25 ;  /* 0x0000000718137223 */ /* 0x000fe40000000019 */
[----:B------:R-:W0:Y:S01]  /*0500*/  LDS.128 R4, [UR4+0x20] ;  /* 0x00002004ff047984 */ /* 0x000e220008000c00 */
[CC--:B------:R-:W-:Y:S01]  /*0510*/  FFMA R30, R17.reuse, R9.reuse, R30 ;  /* 0x00000009111e7223 */ /* 0x0c0fe2000000001e */
[-C--:B--2---:R-:W-:Y:S01]  /*0520*/  FFMA R26, R17, R10.reuse, R19 ;  /* 0x0000000a111a7223 */ /* 0x084fe20000000013 */
[----:B------:R-:W-:Y:S02]  /*0530*/  FFMA R9, R18, R9, RZ ;  /* 0x0000000912097223 */ /* 0x000fe400000000ff */
[----:B------:R-:W-:Y:S01]  /*0540*/  FFMA R19, R13, R10, R30 ;  /* 0x0000000a0d137223 */ /* 0x000fe2000000001e */
[----:B------:R-:W-:-:S04]  /*0550*/  IMAD.WIDE.U32 R30, R31, 0x4, R22 ;  /* 0x000000041f1e7825 */ /* 0x000fc800078e0016 */
[-C--:B------:R-:W-:Y:S01]  /*0560*/  FFMA R9, R16, R10.reuse, R9 ;  /* 0x0000000a10097223 */ /* 0x080fe20000000009 */
[----:B------:R-:W-:Y:S01]  /*0570*/  FFMA R25, R18, R10, RZ ;  /* 0x0000000a12197223 */ /* 0x000fe200000000ff */
[-C--:B------:R-:W-:Y:S02]  /*0580*/  FFMA R10, R12, R11.reuse, R19 ;  /* 0x0000000b0c0a7223 */ /* 0x080fe40000000013 */
[----:B------:R1:W2:Y:S01]  /*0590*/  LDG.E.CONSTANT R19, desc[UR6][R30.64] ;  /* 0x000000061e137981 */ /* 0x0002a2000c1e9900 */
[-C--:B------:R-:W-:Y:S01]  /*05a0*/  FFMA R8, R24, R11.reuse, R9 ;  /* 0x0000000b18087223 */ /* 0x080fe20000000009 */
[-C--:B------:R-:W-:Y:S01]  /*05b0*/  FFMA R27, R18, R11.reuse, RZ ;  /* 0x0000000b121b7223 */ /* 0x080fe200000000ff */
[-C--:B------:R-:W-:Y:S01]  /*05c0*/  FFMA R25, R16, R11.reuse, R25 ;  /* 0x0000000b10197223 */ /* 0x080fe20000000019 */
[-C--:B------:R-:W-:Y:S01]  /*05d0*/  FFMA R28, R17, R11.reuse, R28 ;  /* 0x0000000b111c7223 */ /* 0x080fe2000000001c */
[----:B------:R-:W-:Y:S01]  /*05e0*/  FFMA R9, R13, R11, R26 ;  /* 0x0000000b0d097223 */ /* 0x000fe2000000001a */
[----:B------:R-:W-:-:S02]  /*05f0*/  IADD3 R11, PT, PT, R0, 0x2c0, RZ ;  /* 0x000002c0000b7810 */ /* 0x000fc40007ffe0ff */
[----:B------:R-:W-:Y:S01]  /*0600*/  IADD3 R29, PT, PT, R0, 0x300, RZ ;  /* 0x00000300001d7810 */ /* 0x000fe20007ffe0ff */
[----:B0-----:R-:W-:Y:S02]  /*0610*/  FFMA R32, R16, R4, R27 ;  /* 0x0000000410207223 */ /* 0x001fe4000000001b */
[----:B------:R-:W-:-:S04]  /*0620*/  IMAD.WIDE.U32 R26, R11, 0x4, R22 ;  /* 0x000000040b1a7825 */ /* 0x000fc800078e0016 */
[-C--:B------:R-:W-:Y:S01]  /*0630*/  FFMA R11, R13, R4.reuse, R28 ;  /* 0x000000040d0b7223 */ /* 0x080fe2000000001c */
[CC--:B------:R-:W-:Y:S01]  /*0640*/  FFMA R16, R24.reuse, R4.reuse, R25 ;  /* 0x0000000418107223 */ /* 0x0c0fe20000000019 */
[-C--:B------:R-:W-:Y:S01]  /*0650*/  FFMA R24, R24, R5.reuse, R32 ;  /* 0x0000000518187223 */ /* 0x080fe20000000020 */
[C---:B------:R-:W-:Y:S01]  /*0660*/  FFMA R28, R12.reuse, R4, R9 ;  /* 0x000000040c1c7223 */ /* 0x040fe20000000009 */
[----:B------:R-:W-:Y:S01]  /*0670*/  FFMA R4, R12, R5, R11 ;  /* 0x000000050c047223 */ /* 0x000fe2000000000b */
[-C--:B------:R-:W-:Y:S01]  /*0680*/  FFMA R32, R17, R6.reuse, R8 ;  /* 0x0000000611207223 */ /* 0x080fe20000000008 */
[----:B------:R-:W-:Y:S01]  /*0690*/  FFMA R34, R15, R6, R10 ;  /* 0x000000060f227223 */ /* 0x000fe2000000000a */
[----:B------:R0:W4:Y:S04]  /*06a0*/  LDG.E.CONSTANT R18, desc[UR6][R26.64] ;  /* 0x000000061a127981 */ /* 0x000128000c1e9900 */
[----:B------:R-:W0:Y:S01]  /*06b0*/  LDS.128 R8, [UR4+0x30] ;  /* 0x00003004ff087984 */ /* 0x000e220008000c00 */
[----:B-1----:R-:W-:Y:S01]  /*06c0*/  FFMA R30, R17, R7, R16 ;  /* 0x00000007111e7223 */ /* 0x002fe20000000010 */
[----:B0-----:R-:W-:-:S05]  /*06d0*/  IMAD.WIDE.U32 R26, R29, 0x4, R22 ;  /* 0x000000041d1a7825 */ /* 0x001fca00078e0016 */
[----:B------:R0:W4:Y:S01]  /*06e0*/  LDG.E.CONSTANT R16, desc[UR6][R26.64] ;  /* 0x000000061a107981 */ /* 0x000122000c1e9900 */
[C---:B------:R-:W-:Y:S01]  /*06f0*/  IADD3 R35, PT, PT, R0.reuse, 0x340, RZ ;  /* 0x0000034000237810 */ /* 0x040fe20007ffe0ff */
[-C--:B------:R-:W-:Y:S01]  /*0700*/  FFMA R6, R15, R7.reuse, R28 ;  /* 0x000000070f067223 */ /* 0x080fe2000000001c */
[----:B------:R-:W-:Y:S01]  /*0710*/  FFMA R25, R21, R7, R34 ;  /* 0x0000000715197223 */ /* 0x000fe20000000022 */
[----:B------:R-:W-:Y:S02]  /*0720*/  IADD3 R33, PT, PT, R0, 0x380, RZ ;  /* 0x0000038000217810 */ /* 0x000fe40007ffe0ff */
[----:B------:R-:W-:-:S04]  /*0730*/  IMAD.WIDE.U32 R34, R35, 0x4, R22 ;  /* 0x0000000423227825 */ /* 0x000fc800078e0016 */
[----:B------:R-:W-:Y:S01]  /*0740*/  FFMA R5, R13, R7, R32 ;  /* 0x000000070d057223 */ /* 0x000fe20000000020 */
[----:B------:R-:W-:-:S04]  /*0750*/  IMAD.WIDE.U32 R32, R33, 0x4, R22 ;  /* 0x0000000421207825 */ /* 0x000fc800078e0016 */
[-C--:B------:R-:W-:Y:S01]  /*0760*/  FFMA R28, R17, R8.reuse, R24 ;  /* 0x00000008111c7223 */ /* 0x080fe20000000018 */
[CC--:B------:R-:W-:Y:S01]  /*0770*/  FFMA R24, R13.reuse, R8.reuse, R30 ;  /* 0x000000080d187223 */ /* 0x0c0fe2000000001e */
[----:B------:R-:W4:Y:S02]  /*0780*/  LDG.E.CONSTANT R17, desc[UR6][R34.64] ;  /* 0x0000000622117981 */ /* 0x000f24000c1e9900 */
[-C--:B------:R-:W-:Y:S01]  /*0790*/  FFMA R13, R13, R9.reuse, R28 ;  /* 0x000000090d0d7223 */ /* 0x080fe2000000001c */
[C---:B------:R-:W-:Y:S01]  /*07a0*/  FFMA R28, R12.reuse, R8, R5 ;  /* 0x000000080c1c7223 */ /* 0x040fe20000000005 */
[C---:B------:R-:W-:Y:S02]  /*07b0*/  FFMA R24, R12.reuse, R9, R24 ;  /* 0x000000090c187223 */ /* 0x040fe40000000018 */
[----:B------:R-:W-:Y:S02]  /*07c0*/  FFMA R30, R12, R10, R13 ;  /* 0x0000000a0c1e7223 */ /* 0x000fe4000000000d */
[----:B------:R1:W4:Y:S01]  /*07d0*/  LDG.E.CONSTANT R12, desc[UR6][R32.64] ;  /* 0x00000006200c7981 */ /* 0x000322000c1e9900 */
[-C--:B------:R-:W-:Y:S01]  /*07e0*/  FFMA R4, R15, R8.reuse, R4 ;  /* 0x000000080f047223 */ /* 0x080fe20000000004 */
[----:B------:R-:W-:-:S03]  /*07f0*/  FFMA R6, R21, R8, R6 ;  /* 0x0000000815067223 */ /* 0x000fc60000000006 */
[-C--:B0-----:R-:W-:Y:S01]  /*0800*/  FFMA R27, R21, R9.reuse, R4 ;  /* 0x00000009151b7223 */ /* 0x081fe20000000004 */
[----:B------:R-:W-:Y:S01]  /*0810*/  FFMA R26, R20, R9, R6 ;  /* 0x00000009141a7223 */ /* 0x000fe20000000006 */
[----:B------:R-:W-:Y:S01]  /*0820*/  IADD3 R9, PT, PT, R0, 0x3c0, RZ ;  /* 0x000003c000097810 */ /* 0x000fe20007ffe0ff */
[----:B------:R-:W-:Y:S01]  /*0830*/  FFMA R25, R20, R8, R25 ;  /* 0x0000000814197223 */ /* 0x000fe20000000019 */
[----:B------:R-:W0:Y:S03]  /*0840*/  LDS.128 R4, [UR4+0x40] ;  /* 0x00004004ff047984 */ /* 0x000e260008000c00 */
[----:B------:R-:W-:-:S05]  /*0850*/  IMAD.WIDE.U32 R8, R9, 0x4, R22 ;  /* 0x0000000409087825 */ /* 0x000fca00078e0016 */
[----:B------:R0:W4:Y:S01]  /*0860*/  LDG.E.CONSTANT R13, desc[UR6][R8.64] ;  /* 0x00000006080d7981 */ /* 0x000122000c1e9900 */
[C---:B------:R-:W-:Y:S01]  /*0870*/  FFMA R28, R15.reuse, R11, R28 ;  /* 0x0000000b0f1c7223 */ /* 0x040fe2000000001c */
[----:B------:R-:W-:Y:S01]  /*0880*/  FFMA R27, R20, R10, R27 ;  /* 0x0000000a141b7223 */ /* 0x000fe2000000001b */
[----:B-1----:R-:W-:Y:S01]  /*0890*/  IADD3 R33, PT, PT, R0, 0x400, RZ ;  /* 0x0000040000217810 */ /* 0x002fe20007ffe0ff */
[CC--:B0-----:R-:W-:Y:S01]  /*08a0*/  FFMA R24, R15.reuse, R4.reuse, R24 ;  /* 0x000000040f187223 */ /* 0x0c1fe20000000018 */
[-C--:B------:R-:W-:Y:S01]  /*08b0*/  FFMA R31, R15, R5.reuse, R30 ;  /* 0x000000050f1f7223 */ /* 0x080fe2000000001e */
[C---:B------:R-:W-:Y:S02]  /*08c0*/  FFMA R11, R21.reuse, R4, R28 ;  /* 0x00000004150b7223 */ /* 0x040fe4000000001c */
[CC--:B------:R-:W-:Y:S01]  /*08d0*/  FFMA R29, R21.reuse, R5.reuse, R24 ;  /* 0x00000005151d7223 */ /* 0x0c0fe20000000018 */
[----:B------:R-:W-:Y:S01]  /*08e0*/  FFMA R31, R21, R6, R31 ;  /* 0x00000006151f7223 */ /* 0x000fe2000000001f */
[----:B------:R-:W-:-:S02]  /*08f0*/  FFMA R21, R20, R5, R11 ;  /* 0x0000000514157223 */ /* 0x000fc4000000000b */
[----:B------:R-:W3:Y:S01]  /*0900*/  LDS.128 R8, [UR4+0x50] ;  /* 0x00005004ff087984 */ /* 0x000ee20008000c00 */
[----:B------:R-:W-:Y:S01]  /*0910*/  IMAD.WIDE.U32 R32, R33, 0x4, R22 ;  /* 0x0000000421207825 */ /* 0x000fe200078e0016 */
[----:B------:R-:W-:-:S04]  /*0920*/  IADD3 R5, PT, PT, R0, 0x440, RZ ;  /* 0x0000044000057810 */ /* 0x000fc80007ffe0ff */
[----:B------:R-:W4:Y:S01]  /*0930*/  LDG.E.CONSTANT R15, desc[UR6][R32.64] ;  /* 0x00000006200f7981 */ /* 0x000f22000c1e9900 */
[----:B---3--:R-:W-:Y:S01]  /*0940*/  FFMA R8, R14, R8, R25 ;  /* 0x000000080e087223 */ /* 0x008fe20000000019 */
[----:B------:R-:W-:-:S06]  /*0950*/  IMAD.WIDE.U32 R24, R5, 0x4, R22 ;  /* 0x0000000405187825 */ /* 0x000fcc00078e0016 */
[----:B------:R0:W3:Y:S01]  /*0960*/  LDG.E.CONSTANT R24, desc[UR6][R24.64] ;  /* 0x0000000618187981 */ /* 0x0000e2000c1e9900 */
[-C--:B------:R-:W-:Y:S01]  /*0970*/  FFMA R26, R14, R9.reuse, R26 ;  /* 0x000000090e1a7223 */ /* 0x080fe2000000001a */
[C---:B------:R-:W-:Y:S01]  /*0980*/  FFMA R29, R20.reuse, R6, R29 ;  /* 0x00000006141d7223 */ /* 0x040fe2000000001d */
[C---:B--2---:R-:W-:Y:S01]  /*0990*/  FFMA R9, R19.reuse, R9, R8 ;  /* 0x0000000913097223 */ /* 0x044fe20000000008 */
[----:B------:R-:W-:Y:S02]  /*09a0*/  FFMA R8, R20, R7, R31 ;  /* 0x0000000714087223 */ /* 0x000fe4000000001f */
[----:B------:R-:W1:Y:S01]  /*09b0*/  LDS.128 R4, [UR4+0x60] ;  /* 0x00006004ff047984 */ /* 0x000e620008000c00 */
[-C--:B------:R-:W-:Y:S01]  /*09c0*/  FFMA R20, R14, R10.reuse, R27 ;  /* 0x0000000a0e147223 */ /* 0x080fe2000000001b */
[----:B------:R-:W-:-:S03]  /*09d0*/  FFMA R26, R19, R10, R26 ;  /* 0x0000000a131a7223 */ /* 0x000fc6000000001a */
[CC--:B------:R-:W-:Y:S01]  /*09e0*/  FFMA R31, R19.reuse, R11.reuse, R20 ;  /* 0x0000000b131f7223 */ /* 0x0c0fe20000000014 */
[C---:B----4-:R-:W-:Y:S01]  /*09f0*/  FFMA R9, R18.reuse, R10, R9 ;  /* 0x0000000a12097223 */ /* 0x050fe20000000009 */
[----:B------:R-:W-:Y:S01]  /*0a00*/  FFMA R27, R18, R11, R26 ;  /* 0x0000000b121b7223 */ /* 0x000fe2000000001a */
[C---:B-1----:R-:W-:Y:S01]  /*0a10*/  FFMA R20, R14.reuse, R5, R21 ;  /* 0x000000050e147223 */ /* 0x042fe20000000015 */
[----:B------:R-:W-:Y:S01]  /*0a20*/  FFMA R26, R14, R6, R29 ;  /* 0x000000060e1a7223 */ /* 0x000fe2000000001d */
[----:B------:R-:W-:Y:S01]  /*0a30*/  FFMA R21, R18, R4, R31 ;  /* 0x0000000412157223 */ /* 0x000fe2000000001f */
[----:B------:R-:W-:Y:S01]  /*0a40*/  FFMA R14, R14, R7, R8 ;  /* 0x000000070e0e7223 */ /* 0x000fe20000000008 */
[----:B------:R-:W-:Y:S02]  /*0a50*/  FFMA R4, R16, R5, R9 ;  /* 0x0000000510047223 */ /* 0x000fe40000000009 */
[----:B------:R-:W1:Y:S01]  /*0a60*/  LDS.128 R8, [UR4+0x70] ;  /* 0x00007004ff087984 */ /* 0x000e620008000c00 */
[----:B------:R-:W-:Y:S01]  /*0a70*/  IADD3 R31, PT, PT, R0, 0x480, RZ ;  /* 0x00000480001f7810 */ /* 0x000fe20007ffe0ff */
[C---:B------:R-:W-:Y:S01]  /*0a80*/  FFMA R5, R19.reuse, R6, R20 ;  /* 0x0000000613057223 */ /* 0x040fe20000000014 */
[----:B0-----:R-:W-:-:S03]  /*0a90*/  FFMA R25, R19, R7, R26 ;  /* 0x0000000713197223 */ /* 0x001fc6000000001a */
[----:B------:R-:W-:-:S04]  /*0aa0*/  IMAD.WIDE.U32 R30, R31, 0x4, R22 ;  /* 0x000000041f1e7825 */ /* 0x000fc800078e0016 */
[-C--:B------:R-:W-:Y:S01]  /*0ab0*/  FFMA R20, R16, R6.reuse, R27 ;  /* 0x0000000610147223 */ /* 0x080fe2000000001b */
[-C--:B------:R-:W-:Y:S01]  /*0ac0*/  FFMA R5, R18, R7.reuse, R5 ;  /* 0x0000000712057223 */ /* 0x080fe20000000005 */
[----:B------:R-:W-:Y:S01]  /*0ad0*/  FFMA R29, R17, R6, R4 ;  /* 0x00000006111d7223 */ /* 0x000fe20000000004 */
[-C--:B------:R-:W-:Y:S02]  /*0ae0*/  FFMA R6, R16, R7.reuse, R21 ;  /* 0x0000000710067223 */ /* 0x080fe40000000015 */
[----:B------:R0:W2:Y:S01]  /*0af0*/  LDG.E.CONSTANT R21, desc[UR6][R30.64] ;  /* 0x000000061e157981 */ /* 0x0000a2000c1e9900 */
[----:B------:R-:W-:Y:S01]  /*0b00*/  FFMA R4, R12, R7, R29 ;  /* 0x000000070c047223 */ /* 0x000fe2000000001d */
[C---:B------:R-:W-:Y:S01]  /*0b10*/  IADD3 R29, PT, PT, R0.reuse, 0x4c0, RZ ;  /* 0x000004c0001d7810 */ /* 0x040fe20007ffe0ff */
[----:B-1----:R-:W-:Y:S01]  /*0b20*/  FFMA R14, R19, R8, R14 ;  /* 0x00000008130e7223 */ /* 0x002fe2000000000e */
[----:B------:R-:W-:-:S03]  /*0b30*/  IADD3 R19, PT, PT, R0, 0x500, RZ ;  /* 0x0000050000137810 */ /* 0x000fc60007ffe0ff */
[----:B------:R-:W-:-:S04]  /*0b40*/  IMAD.WIDE.U32 R28, R29, 0x4, R22 ;  /* 0x000000041d1c7825 */ /* 0x000fc800078e0016 */
[CC--:B------:R-:W-:Y:S01]  /*0b50*/  FFMA R26, R18.reuse, R8.reuse, R25 ;  /* 0x00000008121a7223 */ /* 0x0c0fe20000000019 */
[----:B------:R-:W-:Y:S01]  /*0b60*/  FFMA R25, R18, R9, R14 ;  /* 0x0000000912197223 */ /* 0x000fe2000000000e */
[----:B------:R-:W-:Y:S01]  /*0b70*/  IMAD.WIDE.U32 R18, R19, 0x4, R22 ;  /* 0x0000000413127825 */ /* 0x000fe200078e0016 */
[----:B------:R-:W4:Y:S03]  /*0b80*/  LDG.E.CONSTANT R14, desc[UR6][R28.64] ;  /* 0x000000061c0e7981 */ /* 0x000f26000c1e9900 */
[C---:B------:R-:W-:Y:S01]  /*0b90*/  FFMA R27, R17.reuse, R7, R20 ;  /* 0x00000007111b7223 */ /* 0x040fe20000000014 */
[----:B------:R-:W-:Y:S01]  /*0ba0*/  FFMA R6, R17, R8, R6 ;  /* 0x0000000811067223 */ /* 0x000fe20000000006 */
[----:B------:R1:W4:Y:S01]  /*0bb0*/  LDG.E.CONSTANT R20, desc[UR6][R18.64] ;  /* 0x0000000612147981 */ /* 0x000322000c1e9900 */
[-C--:B------:R-:W-:Y:S02]  /*0bc0*/  FFMA R32, R16, R10.reuse, R5 ;  /* 0x0000000a10207223 */ /* 0x080fe40000000005 */
[----:B------:R-:W-:Y:S01]  /*0bd0*/  FFMA R9, R12, R9, R6 ;  /* 0x000000090c097223 */ /* 0x000fe20000000006 */
[----:B------:R-:W-:-:S02]  /*0be0*/  FFMA R34, R13, R10, R4 ;  /* 0x0000000a0d227223 */ /* 0x000fc40000000004 */
[----:B------:R-:W1:Y:S01]  /*0bf0*/  LDS.128 R4, [UR4+0x80] ;  /* 0x00008004ff047984 */ /* 0x000e620008000c00 */
[C---:B0-----:R-:W-:Y:S02]  /*0c00*/  IADD3 R31, PT, PT, R0.reuse, 0x540, RZ ;  /* 0x00000540001f7810 */ /* 0x041fe40007ffe0ff */
[----:B------:R-:W-:-:S03]  /*0c10*/  IADD3 R33, PT, PT, R0, 0x580, RZ ;  /* 0x0000058000217810 */ /* 0x000fc60007ffe0ff */
[----:B-1----:R-:W-:-:S04]  /*0c20*/  IMAD.WIDE.U32 R18, R31, 0x4, R22 ;  /* 0x000000041f127825 */ /* 0x002fc800078e0016 */
[----:B------:R-:W-:Y:S01]  /*0c30*/  FFMA R8, R12, R8, R27 ;  /* 0x000000080c087223 */ /* 0x000fe2000000001b */
[-C--:B------:R-:W-:Y:S01]  /*0c40*/  FFMA R27, R17, R11.reuse, R32 ;  /* 0x0000000b111b7223 */ /* 0x080fe20000000020 */
[----:B------:R-:W-:Y:S01]  /*0c50*/  IMAD.WIDE.U32 R32, R33, 0x4, R22 ;  /* 0x0000000421207825 */ /* 0x000fe200078e0016 */
[----:B------:R-:W4:Y:S03]  /*0c60*/  LDG.E.CONSTANT R18, desc[UR6][R18.64] ;  /* 0x0000000612127981 */ /* 0x000f26000c1e9900 */
[C---:B------:R-:W-:Y:S01]  /*0c70*/  FFMA R10, R16.reuse, R11, R26 ;  /* 0x0000000b100a7223 */ /* 0x040fe2000000001a */
[----:B------:R-:W-:Y:S02]  /*0c80*/  FFMA R26, R16, R4, R25 ;  /* 0x00000004101a7223 */ /* 0x000fe40000000019 */
[----:B------:R0:W4:Y:S01]  /*0c90*/  LDG.E.CONSTANT R16, desc[UR6][R32.64] ;  /* 0x0000000620107981 */ /* 0x000122000c1e9900 */
[----:B------:R-:W-:-:S02]  /*0ca0*/  IADD3 R37, PT, PT, R0, 0x5c0, RZ ;  /* 0x000005c000257810 */ /* 0x000fc40007ffe0ff */
[----:B------:R-:W-:-:S03]  /*0cb0*/  IADD3 R35, PT, PT, R0, 0x600, RZ ;  /* 0x0000060000237810 */ /* 0x000fc60007ffe0ff */
[----:B------:R-:W-:-:S04]  /*0cc0*/  IMAD.WIDE.U32 R36, R37, 0x4, R22 ;  /* 0x0000000425247825 */ /* 0x000fc800078e0016 */
[C---:B------:R-:W-:Y:S01]  /*0cd0*/  FFMA R10, R17.reuse, R4, R10 ;  /* 0x00000004110a7223 */ /* 0x040fe2000000000a */
[----:B------:R-:W-:Y:S01]  /*0ce0*/  FFMA R25, R17, R5, R26 ;  /* 0x0000000511197223 */ /* 0x000fe2000000001a */
[-C--:B------:R-:W-:Y:S01]  /*0cf0*/  FFMA R8, R13, R11.reuse, R8 ;  /* 0x0000000b0d087223 */ /* 0x080fe20000000008 */
[----:B------:R-:W-:Y:S01]  /*0d00*/  FFMA R11, R15, R11, R34 ;  /* 0x0000000b0f0b7223 */ /* 0x000fe20000000022 */
[----:B------:R-:W4:Y:S01]  /*0d10*/  LDG.E.CONSTANT R17, desc[UR6][R36.64] ;  /* 0x0000000624117981 */ /* 0x000f22000c1e9900 */
[----:B------:R-:W-:-:S04]  /*0d20*/  IMAD.WIDE.U32 R34, R35, 0x4, R22 ;  /* 0x0000000423227825 */ /* 0x000fc800078e0016 */
[C---:B------:R-:W-:Y:S01]  /*0d30*/  FFMA R28, R12.reuse, R4, R27 ;  /* 0x000000040c1c7223 */ /* 0x040fe2000000001b */
[C---:B------:R-:W-:Y:S01]  /*0d40*/  FFMA R26, R12.reuse, R5, R10 ;  /* 0x000000050c1a7223 */ /* 0x040fe2000000000a */
[----:B------:R-:W-:Y:S01]  /*0d50*/  FFMA R30, R12, R6, R25 ;  /* 0x000000060c1e7223 */ /* 0x000fe20000000019 */
[CC--:B------:R-:W-:Y:S01]  /*0d60*/  FFMA R10, R13.reuse, R4.reuse, R9 ;  /* 0x000000040d0a7223 */ /* 0x0c0fe20000000009 */
[----:B------:R-:W4:Y:S01]  /*0d70*/  LDG.E.CONSTANT R12, desc[UR6][R34.64] ;  /* 0x00000006220c7981 */ /* 0x000f22000c1e9900 */
[----:B------:R-:W-:Y:S01]  /*0d80*/  FFMA R28, R13, R7, R28 ;  /* 0x000000070d1c7223 */ /* 0x000fe2000000001c */
[C---:B------:R-:W-:Y:S01]  /*0d90*/  FFMA R7, R15.reuse, R4, R8 ;  /* 0x000000040f077223 */ /* 0x040fe20000000008 */
[----:B------:R-:W-:Y:S01]  /*0da0*/  FFMA R9, R15, R5, R10 ;  /* 0x000000050f097223 */ /* 0x000fe2000000000a */
[----:B0-----:R-:W-:-:S05]  /*0db0*/  IADD3 R33, PT, PT, R0, 0x640, RZ ;  /* 0x0000064000217810 */ /* 0x001fca0007ffe0ff */
[----:B------:R-:W-:-:S04]  /*0dc0*/  IMAD.WIDE.U32 R32, R33, 0x4, R22 ;  /* 0x0000000421207825 */ /* 0x000fc800078e0016 */
[C---:B---3--:R-:W-:Y:S01]  /*0dd0*/  FFMA R8, R24.reuse, R4, R11 ;  /* 0x0000000418087223 */ /* 0x048fe2000000000b */
[C---:B------:R-:W-:Y:S01]  /*0de0*/  FFMA R10, R24.reuse, R5, R7 ;  /* 0x00000005180a7223 */ /* 0x040fe20000000007 */
[----:B------:R-:W-:Y:S02]  /*0df0*/  FFMA R9, R24, R6, R9 ;  /* 0x0000000618097223 */ /* 0x000fe40000000009 */
[----:B------:R-:W0:Y:S01]  /*0e00*/  LDS.128 R4, [UR4+0x90] ;  /* 0x00009004ff047984 */ /* 0x000e220008000c00 */
[----:B------:R-:W-:Y:S01]  /*0e10*/  IADD3 R31, PT, PT, R0, 0x680, RZ ;  /* 0x00000680001f7810 */ /* 0x000fe20007ffe0ff */
[C---:B0-----:R-:W-:Y:S01]  /*0e20*/  FFMA R26, R13.reuse, R4, R26 ;  /* 0x000000040d1a7223 */ /* 0x041fe2000000001a */
[----:B------:R-:W-:Y:S02]  /*0e30*/  FFMA R11, R13, R5, R30 ;  /* 0x000000050d0b7223 */ /* 0x000fe4000000001e */
[----:B------:R-:W3:Y:S01]  /*0e40*/  LDG.E.CONSTANT R13, desc[UR6][R32.64] ;  /* 0x00000006200d7981 */ /* 0x000ee2000c1e9900 */
[----:B------:R-:W-:-:S05]  /*0e50*/  IMAD.WIDE.U32 R30, R31, 0x4, R22 ;  /* 0x000000041f1e7825 */ /* 0x000fca00078e0016 */
[----:B------:R0:W3:Y:S01]  /*0e60*/  LDG.E.CONSTANT R19, desc[UR6][R30.64] ;  /* 0x000000061e137981 */ /* 0x0000e2000c1e9900 */
[C---:B------:R-:W-:Y:S01]  /*0e70*/  FFMA R25, R15.reuse, R4, R28 ;  /* 0x000000040f197223 */ /* 0x040fe2000000001c */
[CC--:B------:R-:W-:Y:S01]  /*0e80*/  FFMA R27, R15.reuse, R5.reuse, R26 ;  /* 0x000000050f1b7223 */ /* 0x0c0fe2000000001a */
[-C--:B------:R-:W-:Y:S02]  /*0e90*/  FFMA R4, R15, R6.reuse, R11 ;  /* 0x000000060f047223 */ /* 0x080fe4000000000b */
[C---:B------:R-:W-:Y:S01]  /*0ea0*/  FFMA R26, R24.reuse, R5, R25 ;  /* 0x00000005181a7223 */ /* 0x040fe20000000019 */
[C---:B------:R-:W-:Y:S01]  /*0eb0*/  FFMA R11, R24.reuse, R6, R27 ;  /* 0x00000006180b7223 */ /* 0x040fe2000000001b */
[----:B------:R-:W-:Y:S02]  /*0ec0*/  FFMA R24, R24, R7, R4 ;  /* 0x0000000718187223 */ /* 0x000fe40000000004 */
[----:B------:R-:W2:Y:S01]  /*0ed0*/  LDS.128 R4, [UR4+0xa0] ;  /* 0x0000a004ff047984 */ /* 0x000ea20008000c00 */
[----:B------:R-:W-:-:S05]  /*0ee0*/  IADD3 R29, PT, PT, R0, 0x6c0, RZ ;  /* 0x000006c0001d7810 */ /* 0x000fca0007ffe0ff */
[----:B------:R-:W-:-:S05]  /*0ef0*/  IMAD.WIDE.U32 R28, R29, 0x4, R22 ;  /* 0x000000041d1c7825 */ /* 0x000fca00078e0016 */
[----:B------:R1:W3:Y:S01]  /*0f00*/  LDG.E.CONSTANT R15, desc[UR6][R28.64] ;  /* 0x000000061c0f7981 */ /* 0x0002e2000c1e9900 */
[C---:B--2---:R-:W-:Y:S01]  /*0f10*/  FFMA R25, R21.reuse, R4, R8 ;  /* 0x0000000415197223 */ /* 0x044fe20000000008 */
[CC--:B------:R-:W-:Y:S01]  /*0f20*/  FFMA R27, R21.reuse, R5.reuse, R10 ;  /* 0x00000005151b7223 */ /* 0x0c0fe2000000000a */
[-C--:B------:R-:W-:Y:S02]  /*0f30*/  FFMA R4, R21, R6.reuse, R9 ;  /* 0x0000000615047223 */ /* 0x080fe40000000009 */
[C---:B----4-:R-:W-:Y:S01]  /*0f40*/  FFMA R25, R14.reuse, R5, R25 ;  /* 0x000000050e197223 */ /* 0x050fe20000000019 */
[CC--:B0-----:R-:W-:Y:S01]  /*0f50*/  FFMA R31, R14.reuse, R6.reuse, R27 ;  /* 0x000000060e1f7223 */ /* 0x0c1fe2000000001b */
[-C--:B------:R-:W-:Y:S02]  /*0f60*/  FFMA R27, R14, R7.reuse, R4 ;  /* 0x000000070e1b7223 */ /* 0x080fe40000000004 */
[C---:B------:R-:W-:Y:S01]  /*0f70*/  FFMA R9, R20.reuse, R6, R25 ;  /* 0x0000000614097223 */ /* 0x040fe20000000019 */
[----:B------:R-:W-:-:S02]  /*0f80*/  FFMA R31, R20, R7, R31 ;  /* 0x00000007141f7223 */ /* 0x000fc4000000001f */
[----:B------:R-:W0:Y:S02]  /*0f90*/  LDS.128 R4, [UR4+0xb0] ;  /* 0x0000b004ff047984 */ /* 0x000e240008000c00 */
[CC--:B0-----:R-:W-:Y:S01]  /*0fa0*/  FFMA R33, R21.reuse, R5.reuse, R26 ;  /* 0x0000000515217223 */ /* 0x0c1fe2000000001a */
[C---:B------:R-:W-:Y:S01]  /*0fb0*/  FFMA R9, R18.reuse, R5, R9 ;  /* 0x0000000512097223 */ /* 0x040fe20000000009 */
[CC--:B------:R-:W-:Y:S01]  /*0fc0*/  FFMA R25, R21.reuse, R6.reuse, R11 ;  /* 0x0000000615197223 */ /* 0x0c0fe2000000000b */
[-C--:B------:R-:W-:Y:S01]  /*0fd0*/  FFMA R31, R18, R6.reuse, R31 ;  /* 0x00000006121f7223 */ /* 0x080fe2000000001f */
[-C--:B------:R-:W-:Y:S01]  /*0fe0*/  FFMA R5, R14, R6.reuse, R33 ;  /* 0x000000060e057223 */ /* 0x080fe20000000021 */
[----:B------:R-:W-:Y:S02]  /*0ff0*/  FFMA R6, R16, R6, R9 ;  /* 0x0000000610067223 */ /* 0x000fe40000000009 */
[----:B------:R-:W0:Y:S01]  /*1000*/  LDS.128 R8, [UR4+0xc0] ;  /* 0x0000c004ff087984 */ /* 0x000e220008000c00 */
[----:B------:R-:W-:Y:S01]  /*1010*/  FFMA R27, R20, R4, R27 ;  /* 0x00000004141b7223 */ /* 0x000fe2000000001b */
[-C--:B------:R-:W-:Y:S01]  /*1020*/  FFMA R21, R21, R7.reuse, R24 ;  /* 0x0000000715157223 */ /* 0x080fe20000000018 */
[----:B------:R-:W-:-:S02]  /*1030*/  FFMA R25, R14, R7, R25 ;  /* 0x000000070e197223 */ /* 0x000fc40000000019 */
[-C--:B-1----:R-:W-:Y:S01]  /*1040*/  FFMA R29, R18, R7.reuse, R27 ;  /* 0x00000007121d7223 */ /* 0x082fe2000000001b */
[-C--:B------:R-:W-:Y:S01]  /*1050*/  FFMA R5, R20, R7.reuse, R5 ;  /* 0x0000000714057223 */ /* 0x080fe20000000005 */
[-C--:B------:R-:W-:Y:S01]  /*1060*/  FFMA R4, R16, R7.reuse, R31 ;  /* 0x0000000710047223 */ /* 0x080fe2000000001f */
[----:B------:R-:W-:Y:S01]  /*1070*/  FFMA R7, R17, R7, R6 ;  /* 0x0000000711077223 */ /* 0x000fe20000000006 */
[----:B------:R-:W-:-:S05]  /*1080*/  IADD3 R33, PT, PT, R0, 0x700, RZ ;  /* 0x0000070000217810 */ /* 0x000fca0007ffe0ff */
[----:B------:R-:W-:-:S04]  /*1090*/  IMAD.WIDE.U32 R32, R33, 0x4, R22 ;  /* 0x0000000421207825 */ /* 0x000fc800078e0016 */
[-C--:B0-----:R-:W-:Y:S01]  /*10a0*/  FFMA R6, R14, R8.reuse, R21 ;  /* 0x000000080e067223 */ /* 0x081fe20000000015 */
[-C--:B------:R-:W-:Y:S01]  /*10b0*/  FFMA R24, R16, R8.reuse, R29 ;  /* 0x0000000810187223 */ /* 0x080fe2000000001d */
[C---:B------:R-:W-:Y:S01]  /*10c0*/  FFMA R27, R20.reuse, R8, R25 ;  /* 0x00000008141b7223 */ /* 0x040fe20000000019 */
[----:B------:R0:W2:Y:S01]  /*10d0*/  LDG.E.CONSTANT R14, desc[UR6][R32.64] ;  /* 0x00000006200e7981 */ /* 0x0000a2000c1e9900 */
[-C--:B------:R-:W-:Y:S01]  /*10e0*/  FFMA R31, R20, R9.reuse, R6 ;  /* 0x00000009141f7223 */ /* 0x080fe20000000006 */
[C---:B------:R-:W-:Y:S01]  /*10f0*/  FFMA R25, R17.reuse, R9, R24 ;  /* 0x0000000911197223 */ /* 0x040fe20000000018 */
[----:B------:R-:W-:Y:S01]  /*1100*/  FFMA R9, R18, R10, R5 ;  /* 0x0000000a12097223 */ /* 0x000fe20000000005 */
[----:B------:R-:W-:Y:S01]  /*1110*/  FFMA R29, R17, R8, R4 ;  /* 0x00000008111d7223 */ /* 0x000fe20000000004 */
[----:B------:R-:W-:Y:S02]  /*1120*/  FFMA R10, R12, R10, R7 ;  /* 0x0000000a0c0a7223 */ /* 0x000fe40000000007 */
[----:B------:R-:W1:Y:S01]  /*1130*/  LDS.128 R4, [UR4+0xd0] ;  /* 0x0000d004ff047984 */ /* 0x000e620008000c00 */
[----:B------:R-:W-:-:S02]  /*1140*/  IADD3 R21, PT, PT, R0, 0x740, RZ ;  /* 0x0000074000157810 */ /* 0x000fc40007ffe0ff */
[----:B------:R-:W-:-:S03]  /*1150*/  IADD3 R35, PT, PT, R0, 0x780, RZ ;  /* 0x0000078000237810 */ /* 0x000fc60007ffe0ff */
[----:B------:R-:W-:-:S04]  /*1160*/  IMAD.WIDE.U32 R20, R21, 0x4, R22 ;  /* 0x0000000415147825 */ /* 0x000fc800078e0016 */
[CC--:B0-----:R-:W-:Y:S01]  /*1170*/  FFMA R33, R18.reuse, R11.reuse, R27 ;  /* 0x0000000b12217223 */ /* 0x0c1fe2000000001b */
[----:B------:R-:W-:Y:S01]  /*1180*/  IMAD.WIDE.U32 R26, R35, 0x4, R22 ;  /* 0x00000004231a7825 */ /* 0x000fe200078e0016 */
[----:B------:R0:W4:Y:S03]  /*1190*/  LDG.E.CONSTANT R20, desc[UR6][R20.64] ;  /* 0x0000000614147981 */ /* 0x000126000c1e9900 */
[-C--:B-1----:R-:W-:Y:S01]  /*11a0*/  FFMA R24, R18, R4.reuse, R31 ;  /* 0x0000000412187223 */ /* 0x082fe2000000001f */
[C---:B------:R-:W-:Y:S01]  /*11b0*/  FFMA R18, R16.reuse, R11, R9 ;  /* 0x0000000b10127223 */ /* 0x040fe20000000009 */
[CC--:B------:R-:W-:Y:S02]  /*11c0*/  FFMA R8, R16.reuse, R4.reuse, R33 ;  /* 0x0000000410087223 */ /* 0x0c0fe40000000021 */
[----:B------:R-:W-:Y:S01]  /*11d0*/  FFMA R9, R16, R5, R24 ;  /* 0x0000000510097223 */ /* 0x000fe20000000018 */
[C---:B------:R-:W-:Y:S01]  /*11e0*/  FFMA R31, R17.reuse, R4, R18 ;  /* 0x00000004111f7223 */ /* 0x040fe20000000012 */
[----:B------:R1:W4:Y:S01]  /*11f0*/  LDG.E.CONSTANT R16, desc[UR6][R26.64] ;  /* 0x000000061a107981 */ /* 0x000322000c1e9900 */
[----:B------:R-:W-:Y:S01]  /*1200*/  FFMA R18, R12, R11, R29 ;  /* 0x0000000b0c127223 */ /* 0x000fe2000000001d */
[C---:B0-----:R-:W-:Y:S01]  /*1210*/  FFMA R21, R17.reuse, R5, R8 ;  /* 0x0000000511157223 */ /* 0x041fe20000000008 */
[----:B------:R-:W-:Y:S01]  /*1220*/  FFMA R30, R17, R6, R9 ;  /* 0x00000006111e7223 */ /* 0x000fe20000000009 */
[----:B---3--:R-:W-:-:S02]  /*1230*/  FFMA R24, R13, R11, R10 ;  /* 0x0000000b0d187223 */ /* 0x008fc4000000000a */
[----:B------:R-:W0:Y:S01]  /*1240*/  LDS.128 R8, [UR4+0xe0] ;  /* 0x0000e004ff087984 */ /* 0x000e220008000c00 */
[-C--:B------:R-:W-:Y:S01]  /*1250*/  FFMA R32, R12, R4.reuse, R25 ;  /* 0x000000040c207223 */ /* 0x080fe20000000019 */
[C---:B------:R-:W-:Y:S01]  /*1260*/  FFMA R18, R13.reuse, R4, R18 ;  /* 0x000000040d127223 */ /* 0x040fe20000000012 */
[C---:B------:R-:W-:Y:S02]  /*1270*/  IADD3 R35, PT, PT, R0.reuse, 0x7c0, RZ ;  /* 0x000007c000237810 */ /* 0x040fe40007ffe0ff */
[-C--:B------:R-:W-:Y:S01]  /*1280*/  FFMA R32, R13, R5.reuse, R32 ;  /* 0x000000050d207223 */ /* 0x080fe20000000020 */
[----:B-1----:R-:W-:Y:S01]  /*1290*/  FFMA R26, R19, R5, R18 ;  /* 0x00000005131a7223 */ /* 0x002fe20000000012 */
[----:B------:R-:W-:Y:S01]  /*12a0*/  IADD3 R5, PT, PT, R0, 0x800, RZ ;  /* 0x0000080000057810 */ /* 0x000fe20007ffe0ff */
[----:B------:R-:W-:-:S04]  /*12b0*/  IMAD.WIDE.U32 R34, R35, 0x4, R22 ;  /* 0x0000000423227825 */ /* 0x000fc800078e0016 */
[----:B------:R-:W-:Y:S01]  /*12c0*/  FFMA R24, R19, R4, R24 ;  /* 0x0000000413187223 */ /* 0x000fe20000000018 */
[----:B------:R-:W-:Y:S01]  /*12d0*/  IMAD.WIDE.U32 R4, R5, 0x4, R22 ;  /* 0x0000000405047825 */ /* 0x000fe200078e0016 */
[----:B------:R-:W3:Y:S03]  /*12e0*/  LDG.E.CONSTANT R18, desc[UR6][R34.64] ;  /* 0x0000000622127981 */ /* 0x000ee6000c1e9900 */
[----:B------:R-:W-:Y:S01]  /*12f0*/  FFMA R28, R12, R7, R31 ;  /* 0x000000070c1c7223 */ /* 0x000fe2000000001f */
[----:B------:R-:W-:Y:S01]  /*1300*/  IADD3 R31, PT, PT, R0, 0x840, RZ ;  /* 0x00000840001f7810 */ /* 0x000fe20007ffe0ff */
[----:B------:R1:W3:Y:S01]  /*1310*/  LDG.E.CONSTANT R17, desc[UR6][R4.64] ;  /* 0x0000000604117981 */ /* 0x0002e2000c1e9900 */
[----:B0-----:R-:W-:-:S03]  /*1320*/  FFMA R7, R12, R9, R30 ;  /* 0x000000090c077223 */ /* 0x001fc6000000001e */
[----:B------:R-:W-:-:S04]  /*1330*/  IMAD.WIDE.U32 R30, R31, 0x4, R22 ;  /* 0x000000041f1e7825 */ /* 0x000fc800078e0016 */
[----:B------:R-:W-:Y:S02]  /*1340*/  FFMA R36, R12, R8, R21 ;  /* 0x000000080c247223 */ /* 0x000fe40000000015 */
[----:B------:R0:W3:Y:S01]  /*1350*/  LDG.E.CONSTANT R12, desc[UR6][R30.64] ;  /* 0x000000061e0c7981 */ /* 0x0000e2000c1e9900 */
[----:B------:R-:W-:Y:S01]  /*1360*/  IADD3 R33, PT, PT, R0, 0x880, RZ ;  /* 0x0000088000217810 */ /* 0x000fe20007ffe0ff */
[----:B------:R-:W-:Y:S01]  /*1370*/  FFMA R25, R19, R6, R32 ;  /* 0x0000000613197223 */ /* 0x000fe20000000020 */
[----:B------:R-:W-:-:S03]  /*1380*/  FFMA R28, R13, R8, R28 ;  /* 0x000000080d1c7223 */ /* 0x000fc6000000001c */
[----:B------:R-:W-:-:S04]  /*1390*/  IMAD.WIDE.U32 R32, R33, 0x4, R22 ;  /* 0x0000000421207825 */ /* 0x000fc800078e0016 */
[CC--:B------:R-:W-:Y:S01]  /*13a0*/  FFMA R21, R13.reuse, R9.reuse, R36 ;  /* 0x000000090d157223 */ /* 0x0c0fe20000000024 */
[----:B------:R-:W-:Y:S02]  /*13b0*/  FFMA R8, R13, R10, R7 ;  /* 0x0000000a0d087223 */ /* 0x000fe40000000007 */
[----:B-1----:R-:W1:Y:S04]  /*13c0*/  LDS.128 R4, [UR4+0xf0] ;  /* 0x0000f004ff047984 */ /* 0x002e680008000c00 */
[----:B------:R-:W3:Y:S01]  /*13d0*/  LDG.E.CONSTANT R13, desc[UR6][R32.64] ;  /* 0x00000006200d7981 */ /* 0x000ee2000c1e9900 */
[----:B0-----:R-:W-:Y:S01]  /*13e0*/  IADD3 R31, PT, PT, R0, 0x8c0, RZ ;  /* 0x000008c0001f7810 */ /* 0x001fe20007ffe0ff */
[----:B------:R-:W-:-:S04]  /*13f0*/  FFMA R28, R19, R9, R28 ;  /* 0x00000009131c7223 */ /* 0x000fc8000000001c */
[----:B------:R-:W-:-:S04]  /*1400*/  IMAD.WIDE.U32 R30, R31, 0x4, R22 ;  /* 0x000000041f1e7825 */ /* 0x000fc800078e0016 */
[C---:B-1----:R-:W-:Y:S02]  /*1410*/  FFMA R9, R15.reuse, R4, R24 ;  /* 0x000000040f097223 */ /* 0x042fe40000000018 */
[----:B------:R0:W3:Y:S01]  /*1420*/  LDG.E.CONSTANT R24, desc[UR6][R30.64] ;  /* 0x000000061e187981 */ /* 0x0000e2000c1e9900 */
[----:B------:R-:W-:Y:S01]  /*1430*/  FFMA R27, R15, R5, R26 ;  /* 0x000000050f1b7223 */ /* 0x000fe2000000001a */
[C---:B------:R-:W-:Y:S01]  /*1440*/  FFMA R21, R19.reuse, R10, R21 ;  /* 0x0000000a13157223 */ /* 0x040fe20000000015 */
[----:B------:R-:W-:Y:S01]  /*1450*/  FFMA R4, R19, R11, R8 ;  /* 0x0000000b13047223 */ /* 0x000fe20000000008 */
[-C--:B------:R-:W-:Y:S01]  /*1460*/  FFMA R26, R15, R6.reuse, R25 ;  /* 0x000000060f1a7223 */ /* 0x080fe20000000019 */
[----:B0-----:R-:W-:Y:S01]  /*1470*/  IADD3 R31, PT, PT, R0, 0x980, RZ ;  /* 0x00000980001f7810 */ /* 0x001fe20007ffe0ff */
[C---:B--2---:R-:W-:Y:S02]  /*1480*/  FFMA R5, R14.reuse, R5, R9 ;  /* 0x000000050e057223 */ /* 0x044fe40000000009 */
[----:B------:R-:W0:Y:S01]  /*1490*/  LDS.128 R8, [UR4+0x100] ;  /* 0x00010004ff087984 */ /* 0x000e220008000c00 */
[CC--:B------:R-:W-:Y:S01]  /*14a0*/  FFMA R19, R14.reuse, R6.reuse, R27 ;  /* 0x000000060e137223 */ /* 0x0c0fe2000000001b */
[----:B------:R-:W-:Y:S01]  /*14b0*/  FFMA R29, R14, R7, R26 ;  /* 0x000000070e1d7223 */ /* 0x000fe2000000001a */
[----:B----4-:R-:W-:-:S02]  /*14c0*/  FFMA R5, R20, R6, R5 ;  /* 0x0000000614057223 */ /* 0x010fc40000000005 */
[----:B------:R-:W-:Y:S01]  /*14d0*/  FFMA R19, R20, R7, R19 ;  /* 0x0000000714137223 */ /* 0x000fe20000000013 */
[C---:B0-----:R-:W-:Y:S01]  /*14e0*/  FFMA R25, R15.reuse, R9, R28 ;  /* 0x000000090f197223 */ /* 0x041fe2000000001c */
[C---:B------:R-:W-:Y:S01]  /*14f0*/  FFMA R26, R15.reuse, R10, R21 ;  /* 0x0000000a0f1a7223 */ /* 0x040fe20000000015 */
[----:B------:R-:W-:Y:S01]  /*1500*/  FFMA R15, R15, R11, R4 ;  /* 0x0000000b0f0f7223 */ /* 0x000fe20000000004 */
[----:B------:R-:W-:Y:S02]  /*1510*/  FFMA R21, R16, R9, R5 ;  /* 0x0000000910157223 */ /* 0x000fe40000000005 */
[----:B------:R-:W0:Y:S01]  /*1520*/  LDS.128 R4, [UR4+0x110] ;  /* 0x00011004ff047984 */ /* 0x000e220008000c00 */
[----:B------:R-:W-:Y:S01]  /*1530*/  FFMA R29, R20, R8, R29 ;  /* 0x00000008141d7223 */ /* 0x000fe2000000001d */
[-C--:B------:R-:W-:Y:S01]  /*1540*/  FFMA R27, R14, R10.reuse, R25 ;  /* 0x0000000a0e1b7223 */ /* 0x080fe20000000019 */
[----:B------:R-:W-:Y:S01]  /*1550*/  FFMA R9, R16, R10, R19 ;  /* 0x0000000a10097223 */ /* 0x000fe20000000013 */
[-C--:B------:R-:W-:Y:S01]  /*1560*/  FFMA R25, R14, R11.reuse, R26 ;  /* 0x0000000b0e197223 */ /* 0x080fe2000000001a */
[-C--:B------:R-:W-:Y:S01]  /*1570*/  FFMA R29, R16, R11.reuse, R29 ;  /* 0x0000000b101d7223 */ /* 0x080fe2000000001d */
[----:B------:R-:W-:Y:S01]  /*1580*/  FFMA R19, R20, R11, R27 ;  /* 0x0000000b14137223 */ /* 0x000fe2000000001b */
[----:B------:R-:W-:-:S05]  /*1590*/  IADD3 R27, PT, PT, R0, 0x940, RZ ;  /* 0x00000940001b7810 */ /* 0x000fca0007ffe0ff */
[----:B------:R-:W-:-:S04]  /*15a0*/  IMAD.WIDE.U32 R26, R27, 0x4, R22 ;  /* 0x000000041b1a7825 */ /* 0x000fc800078e0016 */
[----:B---3--:R-:W-:Y:S01]  /*15b0*/  FFMA R8, R18, R10, R21 ;  /* 0x0000000a12087223 */ /* 0x008fe20000000015 */
[----:B------:R-:W-:Y:S01]  /*15c0*/  IADD3 R21, PT, PT, R0, 0x900, RZ ;  /* 0x0000090000157810 */ /* 0x000fe20007ffe0ff */
[-C--:B------:R-:W-:Y:S02]  /*15d0*/  FFMA R10, R18, R11.reuse, R9 ;  /* 0x0000000b120a7223 */ /* 0x080fe40000000009 */
[----:B------:R-:W-:Y:S02]  /*15e0*/  FFMA R11, R17, R11, R8 ;  /* 0x0000000b110b7223 */ /* 0x000fe40000000008 */
[----:B------:R-:W-:-:S05]  /*15f0*/  IMAD.WIDE.U32 R8, R21, 0x4, R22 ;  /* 0x0000000415087825 */ /* 0x000fca00078e0016 */
[----:B------:R1:W2:Y:S01]  /*1600*/  LDG.E.CONSTANT R21, desc[UR6][R8.64] ;  /* 0x0000000608157981 */ /* 0x0002a2000c1e9900 */
[-C--:B0-----:R-:W-:Y:S01]  /*1610*/  FFMA R28, R14, R4.reuse, R15 ;  /* 0x000000040e1c7223 */ /* 0x081fe2000000000f */
[----:B------:R-:W-:Y:S02]  /*1620*/  FFMA R30, R18, R4, R29 ;  /* 0x00000004121e7223 */ /* 0x000fe4000000001d */
[----:B------:R0:W3:Y:S01]  /*1630*/  LDG.E.CONSTANT R14, desc[UR6][R26.64] ;  /* 0x000000061a0e7981 */ /* 0x0000e2000c1e9900 */
[-C--:B------:R-:W-:Y:S01]  /*1640*/  FFMA R29, R20, R5.reuse, R28 ;  /* 0x00000005141d7223 */ /* 0x080fe2000000001c */
[----:B------:R-:W-:Y:S01]  /*1650*/  FFMA R5, R17, R5, R30 ;  /* 0x0000000511057223 */ /* 0x000fe2000000001e */
[----:B------:R-:W-:-:S04]  /*1660*/  IMAD.WIDE.U32 R30, R31, 0x4, R22 ;  /* 0x000000041f1e7825 */ /* 0x000fc800078e0016 */
[-C--:B------:R-:W-:Y:S01]  /*1670*/  FFMA R25, R20, R4.reuse, R25 ;  /* 0x0000000414197223 */ /* 0x080fe20000000019 */
[----:B------:R-:W-:Y:S01]  /*1680*/  FFMA R33, R17, R4, R10 ;  /* 0x0000000411217223 */ /* 0x000fe2000000000a */
[----:B------:R4:W3:Y:S01]  /*1690*/  LDG.E.CONSTANT R15, desc[UR6][R30.64] ;  /* 0x000000061e0f7981 */ /* 0x0008e2000c1e9900 */
[----:B------:R-:W-:-:S03]  /*16a0*/  FFMA R20, R12, R6, R11 ;  /* 0x000000060c147223 */ /* 0x000fc6000000000b */
[----:B-1----:R-:W1:Y:S01]  /*16b0*/  LDS.128 R8, [UR4+0x120] ;  /* 0x00012004ff087984 */ /* 0x002e620008000c00 */
[----:B0-----:R-:W-:Y:S01]  /*16c0*/  IADD3 R27, PT, PT, R0, 0x9c0, RZ ;  /* 0x000009c0001b7810 */ /* 0x001fe20007ffe0ff */
[C---:B------:R-:W-:Y:S01]  /*16d0*/  FFMA R19, R16.reuse, R6, R19 ;  /* 0x0000000610137223 */ /* 0x040fe20000000013 */
[-C--:B------:R-:W-:Y:S01]  /*16e0*/  FFMA R25, R16, R7.reuse, R25 ;  /* 0x0000000710197223 */ /* 0x080fe20000000019 */
[----:B------:R-:W-:Y:S01]  /*16f0*/  FFMA R4, R12, R7, R33 ;  /* 0x000000070c047223 */ /* 0x000fe20000000021 */
[----:B------:R-:W-:Y:S01]  /*1700*/  IADD3 R33, PT, PT, R0, 0xa00, RZ ;  /* 0x00000a0000217810 */ /* 0x000fe20007ffe0ff */
[----:B------:R-:W-:-:S04]  /*1710*/  IMAD.WIDE.U32 R26, R27, 0x4, R22 ;  /* 0x000000041b1a7825 */ /* 0x000fc800078e0016 */
[-C--:B------:R-:W-:Y:S01]  /*1720*/  FFMA R6, R18, R7.reuse, R19 ;  /* 0x0000000712067223 */ /* 0x080fe20000000013 */
[----:B------:R-:W-:Y:S01]  /*1730*/  FFMA R7, R13, R7, R20 ;  /* 0x000000070d077223 */ /* 0x000fe20000000014 */
[----:B------:R-:W-:-:S04]  /*1740*/  IMAD.WIDE.U32 R32, R33, 0x4, R22 ;  /* 0x0000000421207825 */ /* 0x000fc800078e0016 */
[-C--:B-1----:R-:W-:Y:S01]  /*1750*/  FFMA R16, R16, R8.reuse, R29 ;  /* 0x0000000810107223 */ /* 0x082fe2000000001d */
[----:B------:R-:W-:-:S03]  /*1760*/  FFMA R20, R18, R8, R25 ;  /* 0x0000000812147223 */ /* 0x000fc60000000019 */
[-C--:B------:R-:W-:Y:S02]  /*1770*/  FFMA R25, R18, R9.reuse, R16 ;  /* 0x0000000912197223 */ /* 0x080fe40000000010 */
[----:B------:R0:W3:Y:S04]  /*1780*/  LDG.E.CONSTANT R18, desc[UR6][R26.64] ;  /* 0x000000061a127981 */ /* 0x0000e8000c1e9900 */
[----:B------:R1:W3:Y:S01]  /*1790*/  LDG.E.CONSTANT R16, desc[UR6][R32.64] ;  /* 0x0000000620107981 */ /* 0x0002e2000c1e9900 */
[----:B------:R-:W-:Y:S01]  /*17a0*/  IADD3 R37, PT, PT, R0, 0xa40, RZ ;  /* 0x00000a4000257810 */ /* 0x000fe20007ffe0ff */
[C---:B------:R-:W-:Y:S01]  /*17b0*/  FFMA R19, R17.reuse, R9, R20 ;  /* 0x0000000911137223 */ /* 0x040fe20000000014 */
[-C--:B------:R-:W-:Y:S01]  /*17c0*/  FFMA R29, R17, R8.reuse, R6 ;  /* 0x00000008111d7223 */ /* 0x080fe20000000006 */
[----:B------:R-:W-:Y:S01]  /*17d0*/  FFMA R20, R12, R8, R5 ;  /* 0x000000080c147223 */ /* 0x000fe20000000005 */
[----:B------:R-:W-:Y:S01]  /*17e0*/  IADD3 R35, PT, PT, R0, 0xa80, RZ ;  /* 0x00000a8000237810 */ /* 0x000fe20007ffe0ff */
[----:B------:R-:W-:-:S04]  /*17f0*/  IMAD.WIDE.U32 R36, R37, 0x4, R22 ;  /* 0x0000000425247825 */ /* 0x000fc800078e0016 */
[----:B------:R-:W-:Y:S01]  /*1800*/  FFMA R28, R12, R11, R29 ;  /* 0x0000000b0c1c7223 */ /* 0x000fe2000000001d */
[----:B----4-:R-:W-:Y:S01]  /*1810*/  FFMA R30, R17, R10, R25 ;  /* 0x0000000a111e7223 */ /* 0x010fe20000000019 */
[C---:B------:R-:W-:Y:S01]  /*1820*/  FFMA R11, R13.reuse, R9, R20 ;  /* 0x000000090d0b7223 */ /* 0x040fe20000000014 */
[----:B------:R-:W-:Y:S01]  /*1830*/  FFMA R17, R13, R8, R4 ;  /* 0x000000080d117223 */ /* 0x000fe20000000004 */
[----:B------:R-:W4:Y:S01]  /*1840*/  LDG.E.CONSTANT R20, desc[UR6][R36.64] ;  /* 0x0000000624147981 */ /* 0x000f22000c1e9900 */
[----:B------:R-:W-:-:S04]  /*1850*/  IMAD.WIDE.U32 R34, R35, 0x4, R22 ;  /* 0x0000000423227825 */ /* 0x000fc800078e0016 */
[C---:B------:R-:W-:Y:S01]  /*1860*/  FFMA R8, R24.reuse, R8, R7 ;  /* 0x0000000818087223 */ /* 0x040fe20000000007 */
[----:B0-----:R-:W-:Y:S01]  /*1870*/  FFMA R26, R24, R9, R17 ;  /* 0x00000009181a7223 */ /* 0x001fe20000000011 */
[----:B------:R-:W0:Y:S04]  /*1880*/  LDS.128 R4, [UR4+0x130] ;  /* 0x00013004ff047984 */ /* 0x000e280008000c00 */
[----:B------:R-:W4:Y:S01]  /*1890*/  LDG.E.CONSTANT R17, desc[UR6][R34.64] ;  /* 0x0000000622117981 */ /* 0x000f22000c1e9900 */
[C---:B------:R-:W-:Y:S02]  /*18a0*/  IADD3 R31, PT, PT, R0.reuse, 0xac0, RZ ;  /* 0x00000ac0001f7810 */ /* 0x040fe40007ffe0ff */
[----:B-1----:R-:W-:Y:S01]  /*18b0*/  IADD3 R33, PT, PT, R0, 0xb00, RZ ;  /* 0x00000b0000217810 */ /* 0x002fe20007ffe0ff */
[----:B0-----:R-:W-:-:S02]  /*18c0*/  FFMA R9, R12, R5, R30 ;  /* 0x000000050c097223 */ /* 0x001fc4000000001e */
[----:B------:R-:W-:-:S04]  /*18d0*/  IMAD.WIDE.U32 R30, R31, 0x4, R22 ;  /* 0x000000041f1e7825 */ /* 0x000fc800078e0016 */
[----:B------:R-:W-:Y:S02]  /*18e0*/  FFMA R32, R12, R4, R19 ;  /* 0x000000040c207223 */ /* 0x000fe40000000013 */
[----:B------:R0:W4:Y:S02]  /*18f0*/  LDG.E.CONSTANT R19, desc[UR6][R30.64] ;  /* 0x000000061e137981 */ /* 0x000124000c1e9900 */
[----:B------:R-:W-:Y:S01]  /*1900*/  FFMA R25, R13, R5, R32 ;  /* 0x000000050d197223 */ /* 0x000fe20000000020 */
[----:B------:R-:W-:-:S04]  /*1910*/  IMAD.WIDE.U32 R32, R33, 0x4, R22 ;  /* 0x0000000421207825 */ /* 0x000fc800078e0016 */
[C---:B------:R-:W-:Y:S01]  /*1920*/  FFMA R28, R13.reuse, R4, R28 ;  /* 0x000000040d1c7223 */ /* 0x040fe2000000001c */
[----:B------:R-:W-:Y:S02]  /*1930*/  FFMA R4, R13, R6, R9 ;  /* 0x000000060d047223 */ /* 0x000fe40000000009 */
[----:B------:R-:W4:Y:S01]  /*1940*/  LDG.E.CONSTANT R13, desc[UR6][R32.64] ;  /* 0x00000006200d7981 */ /* 0x000f22000c1e9900 */
[C---:B------:R-:W-:Y:S01]  /*1950*/  FFMA R9, R24.reuse, R10, R11 ;  /* 0x0000000a18097223 */ /* 0x040fe2000000000b */
[C---:B------:R-:W-:Y:S01]  /*1960*/  FFMA R28, R24.reuse, R5, R28 ;  /* 0x00000005181c7223 */ /* 0x040fe2000000001c */
[C---:B------:R-:W-:Y:S01]  /*1970*/  FFMA R25, R24.reuse, R6, R25 ;  /* 0x0000000618197223 */ /* 0x040fe20000000019 */
[----:B------:R-:W-:Y:S02]  /*1980*/  FFMA R24, R24, R7, R4 ;  /* 0x0000000718187223 */ /* 0x000fe40000000004 */
[----:B------:R-:W2:Y:S01]  /*1990*/  LDS.128 R4, [UR4+0x140] ;  /* 0x00014004ff047984 */ /* 0x000ea20008000c00 */
[----:B0-----:R-:W-:-:S05]  /*19a0*/  IADD3 R31, PT, PT, R0, 0xb40, RZ ;  /* 0x00000b40001f7810 */ /* 0x001fca0007ffe0ff */
[----:B------:R-:W-:-:S05]  /*19b0*/  IMAD.WIDE.U32 R30, R31, 0x4, R22 ;  /* 0x000000041f1e7825 */ /* 0x000fca00078e0016 */
[----:B------:R0:W4:Y:S01]  /*19c0*/  LDG.E.CONSTANT R12, desc[UR6][R30.64] ;  /* 0x000000061e0c7981 */ /* 0x000122000c1e9900 */
[C---:B--2---:R-:W-:Y:S01]  /*19d0*/  FFMA R11, R21.reuse, R4, R8 ;  /* 0x00000004150b7223 */ /* 0x044fe20000000008 */
[CC--:B------:R-:W-:Y:S01]  /*19e0*/  FFMA R27, R21.reuse, R5.reuse, R26 ;  /* 0x00000005151b7223 */ /* 0x0c0fe2000000001a */
[-C--:B------:R-:W-:Y:S02]  /*19f0*/  FFMA R8, R21, R6.reuse, R9 ;  /* 0x0000000615087223 */ /* 0x080fe40000000009 */
[C---:B---3--:R-:W-:Y:S01]  /*1a00*/  FFMA R4, R14.reuse, R5, R11 ;  /* 0x000000050e047223 */ /* 0x048fe2000000000b */
[----:B------:R-:W-:-:S03]  /*1a10*/  FFMA R10, R14, R6, R27 ;  /* 0x000000060e0a7223 */ /* 0x000fc6000000001b */
[C---:B------:R-:W-:Y:S01]  /*1a20*/  FFMA R5, R15.reuse, R6, R4 ;  /* 0x000000060f057223 */ /* 0x040fe20000000004 */
[-C--:B------:R-:W-:Y:S01]  /*1a30*/  FFMA R4, R14, R7.reuse, R8 ;  /* 0x000000070e047223 */ /* 0x080fe20000000008 */
[----:B------:R-:W-:Y:S02]  /*1a40*/  FFMA R7, R15, R7, R10 ;  /* 0x000000070f077223 */ /* 0x000fe4000000000a */
[----:B------:R-:W1:Y:S02]  /*1a50*/  LDS.128 R8, [UR4+0x150] ;  /* 0x00015004ff087984 */ /* 0x000e640008000c00 */
[-C--:B-1----:R-:W-:Y:S01]  /*1a60*/  FFMA R29, R21, R9.reuse, R28 ;  /* 0x00000009151d7223 */ /* 0x082fe2000000001c */
[----:B------:R-:W-:Y:S01]  /*1a70*/  FFMA R27, R15, R8, R4 ;  /* 0x000000080f1b7223 */ /* 0x000fe20000000004 */
[C---:B------:R-:W-:Y:S01]  /*1a80*/  FFMA R5, R18.reuse, R9, R5 ;  /* 0x0000000912057223 */ /* 0x040fe20000000005 */
[----:B------:R-:W-:-:S03]  /*1a90*/  FFMA R9, R18, R10, R7 ;  /* 0x0000000a12097223 */ /* 0x000fc60000000007 */
[-C--:B0-----:R-:W-:Y:S02]  /*1aa0*/  FFMA R31, R16, R10.reuse, R5 ;  /* 0x0000000a101f7223 */ /* 0x081fe40000000005 */
[----:B------:R-:W0:Y:S01]  /*1ab0*/  LDS.128 R4, [UR4+0x160] ;  /* 0x00016004ff047984 */ /* 0x000e220008000c00 */
[CC--:B------:R-:W-:Y:S01]  /*1ac0*/  FFMA R25, R21.reuse, R10.reuse, R25 ;  /* 0x0000000a15197223 */ /* 0x0c0fe20000000019 */
[C---:B------:R-:W-:Y:S01]  /*1ad0*/  FFMA R8, R14.reuse, R10, R29 ;  /* 0x0000000a0e087223 */ /* 0x040fe2000000001d */
[-C--:B------:R-:W-:Y:S02]  /*1ae0*/  FFMA R21, R21, R11.reuse, R24 ;  /* 0x0000000b15157223 */ /* 0x080fe40000000018 */
[-C--:B------:R-:W-:Y:S01]  /*1af0*/  FFMA R10, R14, R11.reuse, R25 ;  /* 0x0000000b0e0a7223 */ /* 0x080fe20000000019 */
[----:B------:R-:W-:Y:S01]  /*1b00*/  IADD3 R25, PT, PT, R0, 0xb80, RZ ;  /* 0x00000b8000197810 */ /* 0x000fe20007ffe0ff */
[-C--:B------:R-:W-:Y:S01]  /*1b10*/  FFMA R27, R18, R11.reuse, R27 ;  /* 0x0000000b121b7223 */ /* 0x080fe2000000001b */
[-C--:B------:R-:W-:Y:S01]  /*1b20*/  FFMA R29, R15, R11.reuse, R8 ;  /* 0x0000000b0f1d7223 */ /* 0x080fe20000000008 */
[-C--:B------:R-:W-:Y:S01]  /*1b30*/  FFMA R9, R16, R11.reuse, R9 ;  /* 0x0000000b10097223 */ /* 0x080fe20000000009 */
[----:B----4-:R-:W-:Y:S01]  /*1b40*/  FFMA R8, R20, R11, R31 ;  /* 0x0000000b14087223 */ /* 0x010fe2000000001f */
[----:B------:R-:W-:Y:S01]  /*1b50*/  IMAD.WIDE.U32 R30, R25, 0x4, R22 ;  /* 0x00000004191e7825 */ /* 0x000fe200078e0016 */
[----:B------:R-:W-:-:S03]  /*1b60*/  IADD3 R11, PT, PT, R0, 0xbc0, RZ ;  /* 0x00000bc0000b7810 */ /* 0x000fc60007ffe0ff */
[-C--:B0-----:R-:W-:Y:S01]  /*1b70*/  FFMA R24, R14, R4.reuse, R21 ;  /* 0x000000040e187223 */ /* 0x081fe20000000015 */
[-C--:B------:R-:W-:Y:S01]  /*1b80*/  FFMA R21, R16, R4.reuse, R27 ;  /* 0x0000000410157223 */ /* 0x080fe2000000001b */
[C---:B------:R-:W-:Y:S01]  /*1b90*/  FFMA R25, R15.reuse, R4, R10 ;  /* 0x000000040f197223 */ /* 0x040fe2000000000a */
[----:B------:R-:W-:Y:S01]  /*1ba0*/  FFMA R29, R18, R6, R29 ;  /* 0x00000006121d7223 */ /* 0x000fe2000000001d */
[-C--:B------:R-:W-:Y:S01]  /*1bb0*/  FFMA R27, R15, R5.reuse, R24 ;  /* 0x000000050f1b7223 */ /* 0x080fe20000000018 */
[C---:B------:R-:W-:Y:S01]  /*1bc0*/  FFMA R24, R20.reuse, R4, R9 ;  /* 0x0000000414187223 */ /* 0x040fe20000000009 */
[----:B------:R-:W-:Y:S01]  /*1bd0*/  FFMA R21, R20, R5, R21 ;  /* 0x0000000514157223 */ /* 0x000fe20000000015 */
[----:B------:R0:W2:Y:S01]  /*1be0*/  LDG.E.CONSTANT R14, desc[UR6][R30.64] ;  /* 0x000000061e0e7981 */ /* 0x0000a2000c1e9900 */
[----:B------:R-:W-:Y:S01]  /*1bf0*/  FFMA R6, R17, R6, R8 ;  /* 0x0000000611067223 */ /* 0x000fe20000000008 */
[----:B------:R-:W-:Y:S02]  /*1c00*/  IMAD.WIDE.U32 R4, R11, 0x4, R22 ;  /* 0x000000040b047825 */ /* 0x000fe400078e0016 */
[----:B------:R-:W1:Y:S04]  /*1c10*/  LDS.128 R8, [UR4+0x170] ;  /* 0x00017004ff087984 */ /* 0x000e680008000c00 */
[----:B------:R3:W4:Y:S01]  /*1c20*/  LDG.E.CONSTANT R15, desc[UR6][R4.64] ;  /* 0x00000006040f7981 */ /* 0x000722000c1e9900 */
[----:B0-----:R-:W-:Y:S01]  /*1c30*/  IADD3 R31, PT, PT, R0, 0xc00, RZ ;  /* 0x00000c00001f7810 */ /* 0x001fe20007ffe0ff */
[-C--:B------:R-:W-:Y:S01]  /*1c40*/  FFMA R25, R18, R7.reuse, R25 ;  /* 0x0000000712197223 */ /* 0x080fe20000000019 */
[-C--:B------:R-:W-:Y:S01]  /*1c50*/  FFMA R29, R16, R7.reuse, R29 ;  /* 0x00000007101d7223 */ /* 0x080fe2000000001d */
[----:B------:R-:W-:Y:S01]  /*1c60*/  FFMA R32, R19, R7, R6 ;  /* 0x0000000713207223 */ /* 0x000fe20000000006 */
[----:B-1----:R-:W-:Y:S01]  /*1c70*/  FFMA R18, R18, R8, R27 ;  /* 0x0000000812127223 */ /* 0x002fe2000000001b */
[----:B------:R-:W-:-:S04]  /*1c80*/  IMAD.WIDE.U32 R26, R31, 0x4, R22 ;  /* 0x000000041f1a7825 */ /* 0x000fc800078e0016 */
[CC--:B------:R-:W-:Y:S01]  /*1c90*/  FFMA R28, R16.reuse, R8.reuse, R25 ;  /* 0x00000008101c7223 */ /* 0x0c0fe20000000019 */
[----:B------:R-:W-:Y:S01]  /*1ca0*/  FFMA R25, R16, R9, R18 ;  /* 0x0000000910197223 */ /* 0x000fe20000000012 */
[C---:B------:R-:W-:Y:S01]  /*1cb0*/  FFMA R18, R17.reuse, R7, R24 ;  /* 0x0000000711127223 */ /* 0x040fe20000000018 */
[----:B------:R0:W4:Y:S04]  /*1cc0*/  LDG.E.CONSTANT R16, desc[UR6][R26.64] ;  /* 0x000000061a107981 */ /* 0x000128000c1e9900 */
[----:B---3--:R-:W1:Y:S01]  /*1cd0*/  LDS.128 R4, [UR4+0x180] ;  /* 0x00018004ff047984 */ /* 0x008e620008000c00 */
[C---:B------:R-:W-:Y:S01]  /*1ce0*/  FFMA R34, R20.reuse, R8, R29 ;  /* 0x0000000814227223 */ /* 0x040fe2000000001d */
[CC--:B------:R-:W-:Y:S01]  /*1cf0*/  FFMA R24, R20.reuse, R9.reuse, R28 ;  /* 0x0000000914187223 */ /* 0x0c0fe2000000001c */
[----:B------:R-:W-:Y:S01]  /*1d00*/  FFMA R30, R20, R10, R25 ;  /* 0x0000000a141e7223 */ /* 0x000fe20000000019 */
[-C--:B------:R-:W-:Y:S01]  /*1d10*/  FFMA R20, R17, R8.reuse, R21 ;  /* 0x0000000811147223 */ /* 0x080fe20000000015 */
[-C--:B------:R-:W-:Y:S01]  /*1d20*/  FFMA R18, R19, R8.reuse, R18 ;  /* 0x0000000813127223 */ /* 0x080fe20000000012 */
[C---:B0-----:R-:W-:Y:S01]  /*1d30*/  IADD3 R27, PT, PT, R0.reuse, 0xc40, RZ ;  /* 0x00000c40001b7810 */ /* 0x041fe20007ffe0ff */
[----:B------:R-:W-:Y:S01]  /*1d40*/  FFMA R21, R13, R8, R32 ;  /* 0x000000080d157223 */ /* 0x000fe20000000020 */
[-C--:B------:R-:W-:Y:S01]  /*1d50*/  FFMA R32, R19, R9.reuse, R20 ;  /* 0x0000000913207223 */ /* 0x080fe20000000014 */
[----:B------:R-:W-:Y:S01]  /*1d60*/  FFMA R20, R13, R9, R18 ;  /* 0x000000090d147223 */ /* 0x000fe20000000012 */
[C---:B------:R-:W-:Y:S01]  /*1d70*/  IADD3 R9, PT, PT, R0.reuse, 0xc80, RZ ;  /* 0x00000c8000097810 */ /* 0x040fe20007ffe0ff */
[----:B------:R-:W-:Y:S01]  /*1d80*/  IMAD.WIDE.U32 R26, R27, 0x4, R22 ;  /* 0x000000041b1a7825 */ /* 0x000fe200078e0016 */
[----:B------:R-:W-:-:S03]  /*1d90*/  IADD3 R31, PT, PT, R0, 0xcc0, RZ ;  /* 0x00000cc0001f7810 */ /* 0x000fc60007ffe0ff */
[----:B------:R-:W-:Y:S02]  /*1da0*/  IMAD.WIDE.U32 R8, R9, 0x4, R22 ;  /* 0x0000000409087825 */ /* 0x000fe400078e0016 */
[----:B------:R0:W3:Y:S02]  /*1db0*/  LDG.E.CONSTANT R26, desc[UR6][R26.64] ;  /* 0x000000061a1a7981 */ /* 0x0000e4000c1e9900 */
[C---:B------:R-:W-:Y:S02]  /*1dc0*/  FFMA R28, R17.reuse, R11, R34 ;  /* 0x0000000b111c7223 */ /* 0x040fe40000000022 */
[----:B------:R-:W3:Y:S01]  /*1dd0*/  LDG.E.CONSTANT R18, desc[UR6][R8.64] ;  /* 0x0000000608127981 */ /* 0x000ee2000c1e9900 */
[----:B-1----:R-:W-:Y:S01]  /*1de0*/  FFMA R11, R17, R5, R30 ;  /* 0x00000005110b7223 */ /* 0x002fe2000000001e */
[----:B------:R-:W-:-:S04]  /*1df0*/  IMAD.WIDE.U32 R30, R31, 0x4, R22 ;  /* 0x000000041f1e7825 */ /* 0x000fc800078e0016 */
[----:B------:R-:W-:Y:S02]  /*1e00*/  FFMA R24, R17, R4, R24 ;  /* 0x0000000411187223 */ /* 0x000fe40000000018 */
[----:B------:R1:W3:Y:S01]  /*1e10*/  LDG.E.CONSTANT R17, desc[UR6][R30.64] ;  /* 0x000000061e117981 */ /* 0x0002e2000c1e9900 */
[----:B------:R-:W-:Y:S01]  /*1e20*/  IADD3 R33, PT, PT, R0, 0xd00, RZ ;  /* 0x00000d0000217810 */ /* 0x000fe20007ffe0ff */
[----:B------:R-:W-:Y:S01]  /*1e30*/  FFMA R29, R13, R10, R32 ;  /* 0x0000000a0d1d7223 */ /* 0x000fe20000000020 */
[----:B------:R-:W-:-:S03]  /*1e40*/  FFMA R25, R19, R5, R24 ;  /* 0x0000000513197223 */ /* 0x000fc60000000018 */
[----:B------:R-:W-:-:S04]  /*1e50*/  IMAD.WIDE.U32 R32, R33, 0x4, R22 ;  /* 0x0000000421207825 */ /* 0x000fc800078e0016 */
[----:B0-----:R-:W-:Y:S01]  /*1e60*/  FFMA R27, R13, R6, R25 ;  /* 0x000000060d1b7223 */ /* 0x001fe20000000019 */
[----:B-1----:R-:W-:Y:S01]  /*1e70*/  IADD3 R31, PT, PT, R0, 0xd40, RZ ;  /* 0x00000d40001f7810 */ /* 0x002fe20007ffe0ff */
[----:B------:R-:W3:Y:S04]  /*1e80*/  LDG.E.CONSTANT R25, desc[UR6][R32.64] ;  /* 0x0000000620197981 */ /* 0x000ee8000c1e9900 */
[----:B------:R-:W-:-:S05]  /*1e90*/  IMAD.WIDE.U32 R30, R31, 0x4, R22 ;  /* 0x000000041f1e7825 */ /* 0x000fca00078e0016 */
[----:B------:R0:W3:Y:S01]  /*1ea0*/  LDG.E.CONSTANT R24, desc[UR6][R30.64] ;  /* 0x000000061e187981 */ /* 0x0000e2000c1e9900 */
[C---:B------:R-:W-:Y:S01]  /*1eb0*/  FFMA R28, R19.reuse, R4, R28 ;  /* 0x00000004131c7223 */ /* 0x040fe2000000001c */
[----:B------:R-:W-:Y:S02]  /*1ec0*/  FFMA R4, R19, R6, R11 ;  /* 0x0000000613047223 */ /* 0x000fe4000000000b */
[----:B------:R-:W1:Y:S01]  /*1ed0*/  LDS.128 R8, [UR4+0x190] ;  /* 0x00019004ff087984 */ /* 0x000e620008000c00 */
[C---:B------:R-:W-:Y:S01]  /*1ee0*/  FFMA R19, R13.reuse, R5, R28 ;  /* 0x000000050d137223 */ /* 0x040fe2000000001c */
[C---:B-1----:R-:W-:Y:S01]  /*1ef0*/  FFMA R21, R12.reuse, R8, R21 ;  /* 0x000000080c157223 */ /* 0x042fe20000000015 */
[C---:B------:R-:W-:Y:S01]  /*1f00*/  FFMA R5, R12.reuse, R9, R20 ;  /* 0x000000090c057223 */ /* 0x040fe20000000014 */
[----:B------:R-:W-:Y:S01]  /*1f10*/  FFMA R8, R13, R7, R4 ;  /* 0x000000070d087223 */ /* 0x000fe20000000004 */
[-C--:B------:R-:W-:Y:S01]  /*1f20*/  FFMA R20, R12, R10.reuse, R29 ;  /* 0x0000000a0c147223 */ /* 0x080fe2000000001d */
[----:B0-----:R-:W-:Y:S01]  /*1f30*/  IADD3 R31, PT, PT, R0, 0xd80, RZ ;  /* 0x00000d80001f7810 */ /* 0x001fe20007ffe0ff */
[C---:B--2---:R-:W-:Y:S01]  /*1f40*/  FFMA R6, R14.reuse, R9, R21 ;  /* 0x000000090e067223 */ /* 0x044fe20000000015 */
[----:B------:R-:W-:-:S03]  /*1f50*/  FFMA R28, R14, R10, R5 ;  /* 0x0000000a0e1c7223 */ /* 0x000fc60000000005 */
[C---:B----4-:R-:W-:Y:S02]  /*1f60*/  FFMA R9, R15.reuse, R10, R6 ;  /* 0x0000000a0f097223 */ /* 0x050fe40000000006 */
[----:B------:R-:W0:Y:S01]  /*1f70*/  LDS.128 R4, [UR4+0x1a0] ;  /* 0x0001a004ff047984 */ /* 0x000e220008000c00 */
[-C--:B------:R-:W-:Y:S01]  /*1f80*/  FFMA R10, R14, R11.reuse, R20 ;  /* 0x0000000b0e0a7223 */ /* 0x080fe20000000014 */
[C---:B------:R-:W-:Y:S01]  /*1f90*/  FFMA R13, R15.reuse, R11, R28 ;  /* 0x0000000b0f0d7223 */ /* 0x040fe2000000001c */
[C---:B0-----:R-:W-:Y:S01]  /*1fa0*/  FFMA R21, R12.reuse, R5, R19 ;  /* 0x000000050c157223 */ /* 0x041fe20000000013 */
[C---:B------:R-:W-:Y:S01]  /*1fb0*/  FFMA R20, R12.reuse, R6, R27 ;  /* 0x000000060c147223 */ /* 0x040fe2000000001b */
[----:B------:R-:W-:Y:S01]  /*1fc0*/  FFMA R19, R12, R7, R8 ;  /* 0x000000070c137223 */ /* 0x000fe20000000008 */
[----:B------:R-:W-:Y:S01]  /*1fd0*/  FFMA R27, R15, R4, R10 ;  /* 0x000000040f1b7223 */ /* 0x000fe2000000000a */
[----:B------:R-:W-:Y:S02]  /*1fe0*/  FFMA R5, R16, R5, R9 ;  /* 0x0000000510057223 */ /* 0x000fe40000000009 */
[----:B------:R-:W0:Y:S01]  /*1ff0*/  LDS.128 R8, [UR4+0x1b0] ;  /* 0x0001b004ff087984 */ /* 0x000e220008000c00 */
[-C--:B------:R-:W-:Y:S01]  /*2000*/  FFMA R12, R14, R6.reuse, R21 ;  /* 0x000000060e0c7223 */ /* 0x080fe20000000015 */
[----:B------:R-:W-:Y:S01]  /*2010*/  FFMA R29, R16, R6, R13 ;  /* 0x00000006101d7223 */ /* 0x000fe2000000000d */
[----:B------:R-:W-:-:S02]  /*2020*/  FFMA R4, R14, R7, R20 ;  /* 0x000000070e047223 */ /* 0x000fc40000000014 */
[-C--:B------:R-:W-:Y:S01]  /*2030*/  FFMA R13, R15, R7.reuse, R12 ;  /* 0x000000070f0d7223 */ /* 0x080fe2000000000c */
[----:B---3--:R-:W-:Y:S01]  /*2040*/  FFMA R21, R26, R6, R5 ;  /* 0x000000061a157223 */ /* 0x008fe20000000005 */
[-C--:B------:R-:W-:Y:S01]  /*2050*/  FFMA R5, R16, R7.reuse, R27 ;  /* 0x0000000710057223 */ /* 0x080fe2000000001b */
[-C--:B------:R-:W-:Y:S02]  /*2060*/  FFMA R29, R26, R7.reuse, R29 ;  /* 0x000000071a1d7223 */ /* 0x080fe4000000001d */
[----:B------:R-:W-:Y:S01]  /*2070*/  FFMA R12, R18, R7, R21 ;  /* 0x00000007120c7223 */ /* 0x000fe20000000015 */
[----:B------:R-:W-:Y:S01]  /*2080*/  IMAD.WIDE.U32 R20, R31, 0x4, R22 ;  /* 0x000000041f147825 */ /* 0x000fe200078e0016 */
[C---:B------:R-:W-:Y:S02]  /*2090*/  IADD3 R7, PT, PT, R0.reuse, 0xdc0, RZ ;  /* 0x00000dc000077810 */ /* 0x040fe40007ffe0ff */
[----:B------:R-:W-:-:S03]  /*20a0*/  IADD3 R31, PT, PT, R0, 0xe00, RZ ;  /* 0x00000e00001f7810 */ /* 0x000fc60007ffe0ff */
[----:B------:R-:W-:Y:S01]  /*20b0*/  IMAD.WIDE.U32 R6, R7, 0x4, R22 ;  /* 0x0000000407067825 */ /* 0x000fe200078e0016 */
[----:B------:R-:W2:Y:S03]  /*20c0*/  LDG.E.CONSTANT R21, desc[UR6][R20.64] ;  /* 0x0000000614157981 */ /* 0x000ea6000c1e9900 */
[-C--:B0-----:R-:W-:Y:S01]  /*20d0*/  FFMA R14, R14, R8.reuse, R19 ;  /* 0x000000080e0e7223 */ /* 0x081fe20000000013 */
[-C--:B------:R-:W-:Y:S01]  /*20e0*/  FFMA R28, R26, R8.reuse, R5 ;  /* 0x000000081a1c7223 */ /* 0x080fe20000000005 */
[CC--:B------:R-:W-:Y:S01]  /*20f0*/  FFMA R5, R15.reuse, R8.reuse, R4 ;  /* 0x000000080f057223 */ /* 0x0c0fe20000000004 */
[C---:B------:R-:W-:Y:S01]  /*2100*/  FFMA R4, R18.reuse, R8, R29 ;  /* 0x0000000812047223 */ /* 0x040fe2000000001d */
[-C--:B------:R-:W-:Y:S01]  /*2110*/  FFMA R27, R15, R9.reuse, R14 ;  /* 0x000000090f1b7223 */ /* 0x080fe2000000000e */
[----:B------:R-:W-:Y:S01]  /*2120*/  FFMA R8, R18, R9, R28 ;  /* 0x0000000912087223 */ /* 0x000fe2000000001c */
[-C--:B------:R-:W-:Y:S01]  /*2130*/  FFMA R9, R16, R10.reuse, R13 ;  /* 0x0000000a10097223 */ /* 0x080fe2000000000d */
[----:B------:R-:W-:Y:S01]  /*2140*/  FFMA R10, R17, R10, R12 ;  /* 0x0000000a110a7223 */ /* 0x000fe2000000000c */
[----:B------:R0:W3:Y:S04]  /*2150*/  LDG.E.CONSTANT R19, desc[UR6][R6.64] ;  /* 0x0000000606137981 */ /* 0x0000e8000c1e9900 */
[----:B------:R-:W1:Y:S01]  /*2160*/  LDS.128 R12, [UR4+0x1c0] ;  /* 0x0001c004ff0c7984 */ /* 0x000e620008000c00 */
[----:B------:R-:W-:-:S05]  /*2170*/  IMAD.WIDE.U32 R30, R31, 0x4, R22 ;  /* 0x000000041f1e7825 */ /* 0x000fca00078e0016 */
[----:B------:R4:W3:Y:S01]  /*2180*/  LDG.E.CONSTANT R20, desc[UR6][R30.64] ;  /* 0x000000061e147981 */ /* 0x0008e2000c1e9900 */
[-C--:B0-----:R-:W-:Y:S01]  /*2190*/  FFMA R7, R16, R11.reuse, R5 ;  /* 0x0000000b10077223 */ /* 0x081fe20000000005 */
[----:B------:R-:W-:Y:S01]  /*21a0*/  FFMA R5, R26, R11, R9 ;  /* 0x0000000b1a057223 */ /* 0x000fe20000000009 */
[-C--:B-1----:R-:W-:Y:S01]  /*21b0*/  FFMA R16, R16, R12.reuse, R27 ;  /* 0x0000000c10107223 */ /* 0x082fe2000000001b */
[----:B------:R-:W-:Y:S01]  /*21c0*/  IADD3 R27, PT, PT, R0, 0xe40, RZ ;  /* 0x00000e40001b7810 */ /* 0x000fe20007ffe0ff */
[----:B------:R-:W-:Y:S01]  /*21d0*/  FFMA R28, R26, R12, R7 ;  /* 0x0000000c1a1c7223 */ /* 0x000fe20000000007 */
[----:B------:R-:W-:Y:S01]  /*21e0*/  IADD3 R7, PT, PT, R0, 0xe80, RZ ;  /* 0x00000e8000077810 */ /* 0x000fe20007ffe0ff */
[----:B------:R-:W-:Y:S02]  /*21f0*/  FFMA R9, R26, R13, R16 ;  /* 0x0000000d1a097223 */ /* 0x000fe40000000010 */
[----:B------:R-:W-:-:S04]  /*2200*/  IMAD.WIDE.U32 R26, R27, 0x4, R22 ;  /* 0x000000041b1a7825 */ /* 0x000fc800078e0016 */
[----:B------:R-:W-:Y:S01]  /*2210*/  IMAD.WIDE.U32 R6, R7, 0x4, R22 ;  /* 0x0000000407067825 */ /* 0x000fe200078e0016 */
[----:B------:R0:W3:Y:S05]  /*2220*/  LDG.E.CONSTANT R16, desc[UR6][R26.64] ;  /* 0x000000061a107981 */ /* 0x0000ea000c1e9900 */
[----:B------:R-:W3:Y:S01]  /*2230*/  LDG.E.CONSTANT R7, desc[UR6][R6.64] ;  /* 0x0000000606077981 */ /* 0x000ee2000c1e9900 */
[-C--:B----4-:R-:W-:Y:S01]  /*2240*/  FFMA R30, R17, R11.reuse, R4 ;  /* 0x0000000b111e7223 */ /* 0x090fe20000000004 */
[----:B------:R-:W-:Y:S01]  /*2250*/  FFMA R11, R25, R11, R10 ;  /* 0x0000000b190b7223 */ /* 0x000fe2000000000a */
[-C--:B------:R-:W-:Y:S01]  /*2260*/  FFMA R10, R18, R12.reuse, R5 ;  /* 0x0000000c120a7223 */ /* 0x080fe20000000005 */
[----:B------:R-:W-:Y:S01]  /*2270*/  IADD3 R33, PT, PT, R0, 0xec0, RZ ;  /* 0x00000ec000217810 */ /* 0x000fe20007ffe0ff */
[-C--:B------:R-:W-:Y:S01]  /*2280*/  FFMA R8, R17, R12.reuse, R8 ;  /* 0x0000000c11087223 */ /* 0x080fe20000000008 */
[C---:B------:R-:W-:Y:S01]  /*2290*/  FFMA R4, R18.reuse, R13, R28 ;  /* 0x0000000d12047223 */ /* 0x040fe2000000001c */
[----:B------:R-:W-:Y:S01]  /*22a0*/  FFMA R30, R25, R12, R30 ;  /* 0x0000000c191e7223 */ /* 0x000fe2000000001e */
[----:B------:R-:W-:Y:S01]  /*22b0*/  FFMA R18, R18, R14, R9 ;  /* 0x0000000e12127223 */ /* 0x000fe20000000009 */
[----:B------:R-:W-:Y:S01]  /*22c0*/  FFMA R28, R17, R15, R10 ;  /* 0x0000000f111c7223 */ /* 0x000fe2000000000a */
[----:B------:R-:W-:Y:S01]  /*22d0*/  FFMA R12, R24, R12, R11 ;  /* 0x0000000c180c7223 */ /* 0x000fe2000000000b */
[----:B------:R-:W-:Y:S01]  /*22e0*/  FFMA R5, R25, R13, R8 ;  /* 0x0000000d19057223 */ /* 0x000fe20000000008 */
[----:B------:R-:W-:Y:S01]  /*22f0*/  IMAD.WIDE.U32 R32, R33, 0x4, R22 ;  /* 0x0000000421207825 */ /* 0x000fe200078e0016 */
[----:B------:R-:W1:Y:S04]  /*2300*/  LDS.128 R8, [UR4+0x1d0] ;  /* 0x0001d004ff087984 */ /* 0x000e680008000c00 */
[----:B------:R4:W3:Y:S01]  /*2310*/  LDG.E.CONSTANT R6, desc[UR6][R32.64] ;  /* 0x0000000620067981 */ /* 0x0008e2000c1e9900 */
[----:B------:R-:W-:-:S02]  /*2320*/  IADD3 R35, PT, PT, R0, 0xf00, RZ ;  /* 0x00000f0000237810 */ /* 0x000fc40007ffe0ff */
[----:B------:R-:W-:-:S03]  /*2330*/  IADD3 R31, PT, PT, R0, 0xf40, RZ ;  /* 0x00000f40001f7810 */ /* 0x000fc60007ffe0ff */
[----:B------:R-:W-:-:S04]  /*2340*/  IMAD.WIDE.U32 R34, R35, 0x4, R22 ;  /* 0x0000000423227825 */ /* 0x000fc800078e0016 */
[----:B0-----:R-:W-:Y:S01]  /*2350*/  FFMA R26, R24, R13, R30 ;  /* 0x0000000d181a7223 */ /* 0x001fe2000000001e */
[----:B------:R-:W-:-:S04]  /*2360*/  IMAD.WIDE.U32 R30, R31, 0x4, R22 ;  /* 0x000000041f1e7825 */ /* 0x000fc800078e0016 */
[C---:B-1----:R-:W-:Y:S02]  /*2370*/  FFMA R15, R17.reuse, R9, R18 ;  /* 0x00000009110f7223 */ /* 0x042fe40000000012 */
[----:B------:R-:W3:Y:S01]  /*2380*/  LDG.E.CONSTANT R18, desc[UR6][R34.64] ;  /* 0x0000000622127981 */ /* 0x000ee2000c1e9900 */
[----:B------:R-:W-:-:S03]  /*2390*/  FFMA R4, R17, R8, R4 ;  /* 0x0000000811047223 */ /* 0x000fc60000000004 */
[----:B------:R0:W3:Y:S01]  /*23a0*/  LDG.E.CONSTANT R17, desc[UR6][R30.64] ;  /* 0x000000061e117981 */ /* 0x0000e2000c1e9900 */
[----:B------:R-:W-:Y:S01]  /*23b0*/  IADD3 R29, PT, PT, R0, 0xf80, RZ ;  /* 0x00000f80001d7810 */ /* 0x000fe20007ffe0ff */
[----:B------:R-:W-:-:S04]  /*23c0*/  FFMA R27, R25, R8, R28 ;  /* 0x00000008191b7223 */ /* 0x000fc8000000001c */
[----:B------:R-:W-:-:S04]  /*23d0*/  IMAD.WIDE.U32 R28, R29, 0x4, R22 ;  /* 0x000000041d1c7825 */ /* 0x000fc800078e0016 */
[----:B------:R-:W-:Y:S02]  /*23e0*/  FFMA R13, R24, R14, R5 ;  /* 0x0000000e180d7223 */ /* 0x000fe40000000005 */
[----:B------:R1:W3:Y:S01]  /*23f0*/  LDG.E.CONSTANT R5, desc[UR6][R28.64] ;  /* 0x000000061c057981 */ /* 0x0002e2000c1e9900 */
[----:B----4-:R-:W-:Y:S01]  /*2400*/  IADD3 R33, PT, PT, R0, 0xfc0, RZ ;  /* 0x00000fc000217810 */ /* 0x010fe20007ffe0ff */
[----:B------:R-:W-:-:S04]  /*2410*/  FFMA R37, R25, R9, R4 ;  /* 0x0000000919257223 */ /* 0x000fc80000000004 */
[----:B------:R-:W-:-:S05]  /*2420*/  IMAD.WIDE.U32 R32, R33, 0x4, R22 ;  /* 0x0000000421207825 */ /* 0x000fca00078e0016 */
[----:B------:R4:W4:Y:S01]  /*2430*/  LDG.E.CONSTANT R4, desc[UR6][R32.64] ;  /* 0x0000000620047981 */ /* 0x000922000c1e9900 */
[-C--:B------:R-:W-:Y:S01]  /*2440*/  FFMA R8, R25, R10.reuse, R15 ;  /* 0x0000000a19087223 */ /* 0x080fe2000000000f */
[C---:B------:R-:W-:Y:S01]  /*2450*/  FFMA R14, R24.reuse, R9, R27 ;  /* 0x00000009180e7223 */ /* 0x040fe2000000001b */
[C---:B------:R-:W-:Y:S02]  /*2460*/  FFMA R15, R24.reuse, R10, R37 ;  /* 0x0000000a180f7223 */ /* 0x040fe40000000025 */
[----:B------:R-:W-:Y:S02]  /*2470*/  FFMA R24, R24, R11, R8 ;  /* 0x0000000b18187223 */ /* 0x000fe40000000008 */
[----:B------:R-:W2:Y:S02]  /*2480*/  LDS.128 R8, [UR4+0x1e0] ;  /* 0x0001e004ff087984 */ /* 0x000ea40008000c00 */
[C---:B--2---:R-:W-:Y:S01]  /*2490*/  FFMA R8, R21.reuse, R8, R12 ;  /* 0x0000000815087223 */ /* 0x044fe2000000000c */
[----:B------:R-:W-:-:S03]  /*24a0*/  FFMA R26, R21, R9, R26 ;  /* 0x00000009151a7223 */ /* 0x000fc6000000001a */
[----:B---3--:R-:W-:Y:S01]  /*24b0*/  FFMA R9, R19, R9, R8 ;  /* 0x0000000913097223 */ /* 0x008fe20000000008 */
[-C--:B------:R-:W-:Y:S01]  /*24c0*/  FFMA R8, R21, R10.reuse, R13 ;  /* 0x0000000a15087223 */ /* 0x080fe2000000000d */
[----:B------:R-:W-:-:S03]  /*24d0*/  FFMA R26, R19, R10, R26 ;  /* 0x0000000a131a7223 */ /* 0x000fc6000000001a */
[-C--:B------:R-:W-:Y:S01]  /*24e0*/  FFMA R25, R19, R11.reuse, R8 ;  /* 0x0000000b13197223 */ /* 0x080fe20000000008 */
[C---:B------:R-:W-:Y:S01]  /*24f0*/  FFMA R13, R20.reuse, R10, R9 ;  /* 0x0000000a140d7223 */ /* 0x040fe20000000009 */
[----:B------:R-:W-:Y:S02]  /*2500*/  FFMA R27, R20, R11, R26 ;  /* 0x0000000b141b7223 */ /* 0x000fe4000000001a */
[----:B------:R-:W2:Y:S02]  /*2510*/  LDS.128 R8, [UR4+0x1f0] ;  /* 0x0001f004ff087984 */ /* 0x000ea40008000c00 */
[CC--:B--2---:R-:W-:Y:S01]  /*2520*/  FFMA R14, R21.reuse, R9.reuse, R14 ;  /* 0x00000009150e7223 */ /* 0x0c4fe2000000000e */
[----:B------:R-:W-:Y:S01]  /*2530*/  FFMA R12, R16, R9, R13 ;  /* 0x00000009100c7223 */ /* 0x000fe2000000000d */
[-C--:B------:R-:W-:Y:S02]  /*2540*/  FFMA R26, R21, R10.reuse, R15 ;  /* 0x0000000a151a7223 */ /* 0x080fe4000000000f */
[-C--:B0-----:R-:W-:Y:S01]  /*2550*/  FFMA R31, R19, R10.reuse, R14 ;  /* 0x0000000a131f7223 */ /* 0x081fe2000000000e */
[----:B-1----:R-:W-:-:S02]  /*2560*/  FFMA R29, R7, R10, R12 ;  /* 0x0000000a071d7223 */ /* 0x002fc4000000000c */
[----:B------:R-:W0:Y:S01]  /*2570*/  LDS.128 R12, [UR4+0x200] ;  /* 0x00020004ff0c7984 */ /* 0x000e220008000c00 */
[-C--:B------:R-:W-:Y:S01]  /*2580*/  FFMA R21, R21, R11.reuse, R24 ;  /* 0x0000000b15157223 */ /* 0x080fe20000000018 */
[----:B------:R-:W-:Y:S01]  /*2590*/  FFMA R25, R20, R8, R25 ;  /* 0x0000000814197223 */ /* 0x000fe20000000019 */
[C---:B------:R-:W-:Y:S01]  /*25a0*/  FFMA R8, R16.reuse, R10, R27 ;  /* 0x0000000a10087223 */ /* 0x040fe2000000001b */
[-C--:B------:R-:W-:Y:S02]  /*25b0*/  FFMA R9, R19, R11.reuse, R26 ;  /* 0x0000000b13097223 */ /* 0x080fe4000000001a */
[-C--:B------:R-:W-:Y:S01]  /*25c0*/  FFMA R10, R16, R11.reuse, R25 ;  /* 0x0000000b100a7223 */ /* 0x080fe20000000019 */
[-C--:B------:R-:W-:Y:S01]  /*25d0*/  FFMA R27, R20, R11.reuse, R31 ;  /* 0x0000000b141b7223 */ /* 0x080fe2000000001f */
[-C--:B----4-:R-:W-:Y:S01]  /*25e0*/  FFMA R33, R7, R11.reuse, R8 ;  /* 0x0000000b07217223 */ /* 0x090fe20000000008 */
[----:B------:R-:W-:Y:S01]  /*25f0*/  FFMA R29, R6, R11, R29 ;  /* 0x0000000b061d7223 */ /* 0x000fe2000000001d */
[-C--:B0-----:R-:W-:Y:S01]  /*2600*/  FFMA R24, R19, R12.reuse, R21 ;  /* 0x0000000c13187223 */ /* 0x081fe20000000015 */
[----:B------:R-:W-:-:S03]  /*2610*/  FFMA R26, R20, R12, R9 ;  /* 0x0000000c141a7223 */ /* 0x000fc60000000009 */
[-C--:B------:R-:W-:Y:S01]  /*2620*/  FFMA R31, R20, R13.reuse, R24 ;  /* 0x0000000d141f7223 */ /* 0x080fe20000000018 */
[CC--:B------:R-:W-:Y:S02]  /*2630*/  FFMA R20, R7.reuse, R12.reuse, R10 ;  /* 0x0000000c07147223 */ /* 0x0c0fe4000000000a */
[----:B------:R-:W0:Y:S01]  /*2640*/  LDS.128 R8, [UR4+0x210] ;  /* 0x00021004ff087984 */ /* 0x000e220008000c00 */
[C---:B------:R-:W-:Y:S01]  /*2650*/  FFMA R33, R6.reuse, R12, R33 ;  /* 0x0000000c06217223 */ /* 0x040fe20000000021 */
[----:B------:R-:W-:Y:S01]  /*2660*/  FFMA R21, R6, R13, R20 ;  /* 0x0000000d06157223 */ /* 0x000fe20000000014 */
[CC--:B------:R-:W-:Y:S01]  /*2670*/  FFMA R12, R16.reuse, R14.reuse, R27 ;  /* 0x0000000e100c7223 */ /* 0x0c0fe2000000001b */
[-C--:B------:R-:W-:Y:S01]  /*2680*/  FFMA R13, R16, R15.reuse, R26 ;  /* 0x0000000f100d7223 */ /* 0x080fe2000000001a */
[----:B------:R-:W-:Y:S01]  /*2690*/  IADD3 R25, PT, PT, R0, 0x1000, RZ ;  /* 0x0000100000197810 */ /* 0x000fe20007ffe0ff */
[C---:B------:R-:W-:Y:S01]  /*26a0*/  FFMA R28, R18.reuse, R14, R29 ;  /* 0x0000000e121c7223 */ /* 0x040fe2000000001d */
[-C--:B------:R-:W-:Y:S01]  /*26b0*/  FFMA R27, R7, R15.reuse, R12 ;  /* 0x0000000f071b7223 */ /* 0x080fe2000000000c */
[-C--:B------:R-:W-:Y:S01]  /*26c0*/  FFMA R26, R18, R15.reuse, R33 ;  /* 0x0000000f121a7223 */ /* 0x080fe20000000021 */
[----:B------:R-:W-:Y:S01]  /*26d0*/  IADD3 R33, PT, PT, R0, 0x1040, RZ ;  /* 0x0000104000217810 */ /* 0x000fe20007ffe0ff */
[----:B------:R-:W-:Y:S01]  /*26e0*/  FFMA R28, R17, R15, R28 ;  /* 0x0000000f111c7223 */ /* 0x000fe2000000001c */
[----:B------:R-:W-:-:S04]  /*26f0*/  IMAD.WIDE.U32 R24, R25, 0x4, R22 ;  /* 0x0000000419187825 */ /* 0x000fc800078e0016 */
[----:B------:R-:W-:Y:S01]  /*2700*/  IMAD.WIDE.U32 R32, R33, 0x4, R22 ;  /* 0x0000000421207825 */ /* 0x000fe200078e0016 */
[----:B------:R1:W2:Y:S03]  /*2710*/  LDG.E.CONSTANT R19, desc[UR6][R24.64] ;  /* 0x0000000618137981 */ /* 0x0002a6000c1e9900 */
[-C--:B0-----:R-:W-:Y:S02]  /*2720*/  FFMA R20, R7, R8.reuse, R13 ;  /* 0x0000000807147223 */ /* 0x081fe4000000000d */
[----:B------:R-:W0:Y:S01]  /*2730*/  LDS.128 R12, [UR4+0x220] ;  /* 0x00022004ff0c7984 */ /* 0x000e220008000c00 */
[----:B------:R-:W-:Y:S01]  /*2740*/  FFMA R16, R16, R8, R31 ;  /* 0x0000000810107223 */ /* 0x000fe2000000001f */
[----:B------:R-:W-:-:S03]  /*2750*/  IADD3 R31, PT, PT, R0, 0x1080, RZ ;  /* 0x00001080001f7810 */ /* 0x000fc60007ffe0ff */
[----:B------:R-:W-:Y:S02]  /*2760*/  FFMA R29, R7, R9, R16 ;  /* 0x00000009071d7223 */ /* 0x000fe40000000010 */
[----:B------:R-:W3:Y:S01]  /*2770*/  LDG.E.CONSTANT R16, desc[UR6][R32.64] ;  /* 0x0000000620107981 */ /* 0x000ee2000c1e9900 */
[----:B------:R-:W-:-:S04]  /*2780*/  IMAD.WIDE.U32 R30, R31, 0x4, R22 ;  /* 0x000000041f1e7825 */ /* 0x000fc800078e0016 */
[C---:B------:R-:W-:Y:S01]  /*2790*/  FFMA R7, R6.reuse, R9, R20 ;  /* 0x0000000906077223 */ /* 0x040fe20000000014 */
[C---:B------:R-:W-:Y:S01]  /*27a0*/  FFMA R27, R6.reuse, R8, R27 ;  /* 0x00000008061b7223 */ /* 0x040fe2000000001b */
[----:B------:R-:W-:Y:S02]  /*27b0*/  FFMA R20, R6, R10, R29 ;  /* 0x0000000a06147223 */ /* 0x000fe4000000001d */
[----:B------:R4:W3:Y:S01]  /*27c0*/  LDG.E.CONSTANT R6, desc[UR6][R30.64] ;  /* 0x000000061e067981 */ /* 0x0008e2000c1e9900 */
[CC--:B------:R-:W-:Y:S01]  /*27d0*/  FFMA R34, R18.reuse, R8.reuse, R21 ;  /* 0x0000000812227223 */ /* 0x0c0fe20000000015 */
[-C--:B------:R-:W-:Y:S01]  /*27e0*/  FFMA R26, R17, R8.reuse, R26 ;  /* 0x00000008111a7223 */ /* 0x080fe2000000001a */
[----:B-1----:R-:W-:Y:S01]  /*27f0*/  FFMA R24, R18, R11, R27 ;  /* 0x0000000b12187223 */ /* 0x002fe2000000001b */
[----:B------:R-:W-:Y:S01]  /*2800*/  FFMA R29, R5, R8, R28 ;  /* 0x00000008051d7223 */ /* 0x000fe2000000001c */
[C---:B------:R-:W-:Y:S01]  /*2810*/  IADD3 R11, PT, PT, R0.reuse, 0x10c0, RZ ;  /* 0x000010c0000b7810 */ /* 0x040fe20007ffe0ff */
[-C--:B------:R-:W-:Y:S01]  /*2820*/  FFMA R8, R17, R9.reuse, R34 ;  /* 0x0000000911087223 */ /* 0x080fe20000000022 */
[----:B------:R-:W-:Y:S01]  /*2830*/  FFMA R27, R5, R9, R26 ;  /* 0x00000009051b7223 */ /* 0x000fe2000000001a */
[----:B------:R-:W-:-:S02]  /*2840*/  IADD3 R35, PT, PT, R0, 0x1100, RZ ;  /* 0x0000110000237810 */ /* 0x000fc40007ffe0ff */
[----:B----4-:R-:W-:-:S04]  /*2850*/  IMAD.WIDE.U32 R30, R11, 0x4, R22 ;  /* 0x000000040b1e7825 */ /* 0x010fc800078e0016 */
[----:B------:R-:W-:Y:S01]  /*2860*/  FFMA R25, R5, R10, R8 ;  /* 0x0000000a05197223 */ /* 0x000fe20000000008 */
[----:B------:R-:W-:Y:S01]  /*2870*/  IADD3 R21, PT, PT, R0, 0x11c0, RZ ;  /* 0x000011c000157810 */ /* 0x000fe20007ffe0ff */
[----:B------:R-:W-:-:S04]  /*2880*/  IMAD.WIDE.U32 R34, R35, 0x4, R22 ;  /* 0x0000000423227825 */ /* 0x000fc800078e0016 */
[C---:B0-----:R-:W-:Y:S01]  /*2890*/  FFMA R9, R18.reuse, R13, R20 ;  /* 0x0000000d12097223 */ /* 0x041fe20000000014 */
[----:B------:R-:W-:Y:S01]  /*28a0*/  FFMA R26, R18, R12, R7 ;  /* 0x0000000c121a7223 */ /* 0x000fe20000000007 */
[----:B------:R0:W4:Y:S02]  /*28b0*/  LDG.E.CONSTANT R20, desc[UR6][R30.64] ;  /* 0x000000061e147981 */ /* 0x000124000c1e9900 */
[----:B------:R-:W-:Y:S02]  /*28c0*/  FFMA R18, R17, R14, R9 ;  /* 0x0000000e11127223 */ /* 0x000fe40000000009 */
[----:B------:R-:W1:Y:S01]  /*28d0*/  LDS.128 R8, [UR4+0x230] ;  /* 0x00023004ff087984 */ /* 0x000e620008000c00 */
[----:B------:R-:W-:-:S03]  /*28e0*/  IMAD.WIDE.U32 R32, R21, 0x4, R22 ;  /* 0x0000000415207825 */ /* 0x000fc600078e0016 */
[----:B------:R-:W4:Y:S01]  /*28f0*/  LDG.E.CONSTANT R21, desc[UR6][R34.64] ;  /* 0x0000000622157981 */ /* 0x000f22000c1e9900 */
[C---:B------:R-:W-:Y:S01]  /*2900*/  FFMA R24, R17.reuse, R12, R24 ;  /* 0x0000000c11187223 */ /* 0x040fe20000000018 */
[-C--:B------:R-:W-:Y:S02]  /*2910*/  FFMA R12, R17, R13.reuse, R26 ;  /* 0x0000000d110c7223 */ /* 0x080fe4000000001a */
[----:B------:R-:W4:Y:S01]  /*2920*/  LDG.E.CONSTANT R7, desc[UR6][R32.64] ;  /* 0x0000000620077981 */ /* 0x000f22000c1e9900 */
[----:B------:R-:W-:Y:S01]  /*2930*/  FFMA R17, R5, R13, R24 ;  /* 0x0000000d05117223 */ /* 0x000fe20000000018 */
[----:B------:R-:W-:-:S05]  /*2940*/  IADD3 R13, PT, PT, R0, 0x1140, RZ ;  /* 0x00001140000d7810 */ /* 0x000fca0007ffe0ff */
[----:B0-----:R-:W-:-:S04]  /*2950*/  IMAD.WIDE.U32 R30, R13, 0x4, R22 ;  /* 0x000000040d1e7825 */ /* 0x001fc800078e0016 */
[----:B-1----:R-:W-:Y:S01]  /*2960*/  FFMA R8, R4, R8, R29 ;  /* 0x0000000804087223 */ /* 0x002fe2000000001d */
[----:B------:R-:W-:-:S05]  /*2970*/  IADD3 R29, PT, PT, R0, 0x1180, RZ ;  /* 0x00001180001d7810 */ /* 0x000fca0007ffe0ff */
[----:B------:R-:W-:Y:S02]  /*2980*/  IMAD.WIDE.U32 R28, R29, 0x4, R22 ;  /* 0x000000041d1c7825 */ /* 0x000fe400078e0016 */
[----:B------:R-:W4:Y:S04]  /*2990*/  LDG.E.CONSTANT R22, desc[UR6][R30.64] ;  /* 0x000000061e167981 */ /* 0x000f28000c1e9900 */
[----:B------:R0:W4:Y:S01]  /*29a0*/  LDG.E.CONSTANT R0, desc[UR6][R28.64] ;  /* 0x000000061c007981 */ /* 0x000122000c1e9900 */
[C---:B------:R-:W-:Y:S01]  /*29b0*/  FFMA R23, R5.reuse, R14, R12 ;  /* 0x0000000e05177223 */ /* 0x040fe2000000000c */
[----:B------:R-:W-:Y:S02]  /*29c0*/  FFMA R18, R5, R15, R18 ;  /* 0x0000000f05127223 */ /* 0x000fe40000000012 */
[----:B------:R-:W1:Y:S01]  /*29d0*/  LDS.128 R12, [UR4+0x240] ;  /* 0x00024004ff0c7984 */ /* 0x000e620008000c00 */
[C---:B------:R-:W-:Y:S01]  /*29e0*/  FFMA R27, R4.reuse, R9, R27 ;  /* 0x00000009041b7223 */ /* 0x040fe2000000001b */
[C---:B-1----:R-:W-:Y:S01]  /*29f0*/  FFMA R26, R4.reuse, R13, R17 ;  /* 0x0000000d041a7223 */ /* 0x042fe20000000011 */
[----:B------:R-:W-:Y:S01]  /*2a00*/  FFMA R24, R4, R14, R23 ;  /* 0x0000000e04187223 */ /* 0x000fe20000000017 */
[----:B------:R-:W-:Y:S01]  /*2a10*/  ISETP.GT.U32.AND P1, PT, R2, 0x213, PT ;  /* 0x000002130200780c */ /* 0x000fe20003f24070 */
[C---:B--2---:R-:W-:Y:S01]  /*2a20*/  FFMA R9, R19.reuse, R9, R8 ;  /* 0x0000000913097223 */ /* 0x044fe20000000008 */
[-C--:B------:R-:W-:Y:S01]  /*2a30*/  FFMA R8, R4, R10.reuse, R25 ;  /* 0x0000000a04087223 */ /* 0x080fe20000000019 */
[----:B------:R-:W-:-:S03]  /*2a40*/  FFMA R25, R19, R10, R27 ;  /* 0x0000000a13197223 */ /* 0x000fc6000000001b */
[-C--:B------:R-:W-:Y:S01]  /*2a50*/  FFMA R5, R19, R11.reuse, R8 ;  /* 0x0000000b13057223 */ /* 0x080fe20000000008 */
[C---:B---3--:R-:W-:Y:S01]  /*2a60*/  FFMA R9, R16.reuse, R10, R9 ;  /* 0x0000000a10097223 */ /* 0x048fe20000000009 */
[----:B------:R-:W-:-:S03]  /*2a70*/  FFMA R25, R16, R11, R25 ;  /* 0x0000000b10197223 */ /* 0x000fc60000000019 */
[C---:B------:R-:W-:Y:S02]  /*2a80*/  FFMA R13, R6.reuse, R13, R9 ;  /* 0x0000000d060d7223 */ /* 0x040fe40000000009 */
[----:B------:R-:W1:Y:S01]  /*2a90*/  LDS.128 R8, [UR4+0x250] ;  /* 0x00025004ff087984 */ /* 0x000e620008000c00 */
[-C--:B------:R-:W-:Y:S01]  /*2aa0*/  FFMA R23, R19, R14.reuse, R26 ;  /* 0x0000000e13177223 */ /* 0x080fe2000000001a */
[----:B0-----:R-:W-:Y:S01]  /*2ab0*/  FFMA R29, R6, R14, R25 ;  /* 0x0000000e061d7223 */ /* 0x001fe20000000019 */
[----:B------:R-:W-:Y:S01]  /*2ac0*/  FFMA R17, R16, R12, R5 ;  /* 0x0000000c10117223 */ /* 0x000fe20000000005 */
[----:B------:R-:W-:Y:S01]  /*2ad0*/  FFMA R4, R4, R15, R18 ;  /* 0x0000000f04047223 */ /* 0x000fe20000000012 */
[----:B------:R-:W-:-:S04]  /*2ae0*/  IMAD.HI.U32 R5, R2, -0x50d79435, RZ ;  /* 0xaf286bcb02057827 */ /* 0x000fc800078e00ff */
[-C--:B------:R-:W-:Y:S01]  /*2af0*/  FFMA R25, R16, R15.reuse, R23 ;  /* 0x0000000f10197223 */ /* 0x080fe20000000017 */
[-C--:B------:R-:W-:Y:S01]  /*2b00*/  FFMA R27, R19, R15.reuse, R24 ;  /* 0x0000000f131b7223 */ /* 0x080fe20000000018 */
[-C--:B------:R-:W-:Y:S01]  /*2b10*/  FFMA R17, R6, R15.reuse, R17 ;  /* 0x0000000f06117223 */ /* 0x080fe20000000011 */
[C---:B----4-:R-:W-:Y:S01]  /*2b20*/  FFMA R14, R20.reuse, R14, R13 ;  /* 0x0000000e140e7223 */ /* 0x050fe2000000000d */
[----:B------:R-:W-:-:S03]  /*2b30*/  FFMA R18, R20, R15, R29 ;  /* 0x0000000f14127223 */ /* 0x000fc6000000001d */
[----:B------:R-:W-:Y:S02]  /*2b40*/  FFMA R23, R21, R15, R14 ;  /* 0x0000000f15177223 */ /* 0x000fe4000000000e */
[----:B------:R-:W0:Y:S01]  /*2b50*/  LDS.128 R12, [UR4+0x260] ;  /* 0x00026004ff0c7984 */ /* 0x000e220008000c00 */
[----:B-1----:R-:W-:Y:S01]  /*2b60*/  FFMA R24, R19, R8, R4 ;  /* 0x0000000813187223 */ /* 0x002fe20000000004 */
[----:B------:R-:W-:-:S04]  /*2b70*/  IADD3 R4, PT, PT, R2, -R5, RZ ;  /* 0x8000000502047210 */ /* 0x000fc80007ffe0ff */
[----:B------:R-:W-:Y:S01]  /*2b80*/  LEA.HI R19, R4, R5, RZ, 0x1f ;  /* 0x0000000504137211 */ /* 0x000fe200078ff8ff */
[-C--:B------:R-:W-:Y:S01]  /*2b90*/  FFMA R27, R16, R8.reuse, R27 ;  /* 0x00000008101b7223 */ /* 0x080fe2000000001b */
[-C--:B------:R-:W-:Y:S01]  /*2ba0*/  FFMA R4, R20, R8.reuse, R17 ;  /* 0x0000000814047223 */ /* 0x080fe20000000011 */
[----:B------:R-:W-:Y:S01]  /*2bb0*/  FFMA R29, R21, R8, R18 ;  /* 0x00000008151d7223 */ /* 0x000fe20000000012 */
[----:B------:R-:W-:Y:S01]  /*2bc0*/  FFMA R5, R16, R9, R24 ;  /* 0x0000000910057223 */ /* 0x000fe20000000018 */
[----:B------:R-:W-:Y:S02]  /*2bd0*/  SHF.R.U32.HI R8, RZ, 0x4, R19 ;  /* 0x00000004ff087819 */ /* 0x000fe40000011613 */
[----:B------:R-:W1:Y:S01]  /*2be0*/  LDS.128 R16, [UR4+0x270] ;  /* 0x00027004ff107984 */ /* 0x000e620008000c00 */
[----:B------:R-:W2:Y:S02]  /*2bf0*/  LDCU.64 UR4, c[0x0][0x390] ;  /* 0x00007200ff0477ac */ /* 0x000ea40008000a00 */
[----:B------:R-:W-:-:S02]  /*2c00*/  IMAD R3, R3, 0x1c, R8 ;  /* 0x0000001c03037824 */ /* 0x000fc400078e0208 */
[----:B------:R-:W-:Y:S02]  /*2c10*/  IMAD R8, R8, -0x13, R2 ;  /* 0xffffffed08087824 */ /* 0x000fe400078e0202 */
[----:B------:R-:W-:-:S03]  /*2c20*/  FFMA R25, R6, R10, R25 ;  /* 0x0000000a06197223 */ /* 0x000fc60000000019 */
[----:B------:R-:W-:Y:S01]  /*2c30*/  ISETP.GT.U32.AND P0, PT, R8, 0x11, PT ;  /* 0x000000110800780c */ /* 0x000fe20003f04070 */
[----:B------:R-:W-:-:S03]  /*2c40*/  IMAD R3, R3, 0x70, RZ ;  /* 0x0000007003037824 */ /* 0x000fc600078e02ff */
[----:B------:R-:W-:Y:S02]  /*2c50*/  ISETP.GT.U32.OR P0, PT, R2, 0x213, P0 ;  /* 0x000002130200780c */ /* 0x000fe40000704470 */
[----:B------:R-:W-:Y:S01]  /*2c60*/  LEA R2, R8, R8, 0x1 ;  /* 0x0000000808027211 */ /* 0x000fe200078e08ff */
[----:B------:R-:W-:Y:S01]  /*2c70*/  FFMA R8, R20, R11, R25 ;  /* 0x0000000b14087223 */ /* 0x000fe20000000019 */
[C---:B------:R-:W-:Y:S01]  /*2c80*/  FFMA R31, R21.reuse, R9, R4 ;  /* 0x00000009151f7223 */ /* 0x040fe20000000004 */
[----:B------:R-:W-:Y:S01]  /*2c90*/  FFMA R27, R6, R11, R27 ;  /* 0x0000000b061b7223 */ /* 0x000fe2000000001b */
[----:B------:R-:W-:Y:S01]  /*2ca0*/  IADD3 R4, P2, PT, R2, R3, RZ ;  /* 0x0000000302047210 */ /* 0x000fe20007f5e0ff */
[----:B0-----:R-:W-:Y:S01]  /*2cb0*/  FFMA R8, R21, R12, R8 ;  /* 0x0000000c15087223 */ /* 0x001fe20000000008 */
[C---:B------:R-:W-:Y:S01]  /*2cc0*/  FFMA R23, R22.reuse, R10, R23 ;  /* 0x0000000a16177223 */ /* 0x040fe20000000017 */
[----:B------:R-:W-:Y:S01]  /*2cd0*/  FFMA R29, R22, R11, R29 ;  /* 0x0000000b161d7223 */ /* 0x000fe2000000001d */
[----:B------:R-:W-:-:S02]  /*2ce0*/  IADD3.X R9, PT, PT, RZ, RZ, RZ, P2, !PT ;  /* 0x000000ffff097210 */ /* 0x000fc400017fe4ff */
[----:B------:R-:W-:Y:S01]  /*2cf0*/  FFMA R10, R0, R11, R23 ;  /* 0x0000000b000a7223 */ /* 0x000fe20000000017 */
[----:B------:R-:W-:Y:S01]  /*2d00*/  FFMA R11, R22, R15, R8 ;  /* 0x0000000f160b7223 */ /* 0x000fe20000000008 */
[----:B------:R-:W-:Y:S01]  /*2d10*/  FFMA R24, R20, R12, R27 ;  /* 0x0000000c14187223 */ /* 0x000fe2000000001b */
[----:B--2---:R-:W-:-:S03]  /*2d20*/  LEA R8, P2, R4, UR4, 0x2 ;  /* 0x0000000404087c11 */ /* 0x004fc6000f8410ff */
[-C--:B------:R-:W-:Y:S01]  /*2d30*/  FFMA R15, R21, R13.reuse, R24 ;  /* 0x0000000d150f7223 */ /* 0x080fe20000000018 */
[----:B------:R-:W-:Y:S01]  /*2d40*/  LEA.HI.X R9, R4, UR5, R9, 0x2, P2 ;  /* 0x0000000504097c11 */ /* 0x000fe200090f1409 */
[-C--:B------:R-:W-:Y:S01]  /*2d50*/  FFMA R4, R22, R12.reuse, R31 ;  /* 0x0000000c16047223 */ /* 0x080fe2000000001f */
[----:B------:R-:W-:Y:S01]  /*2d60*/  FFMA R24, R0, R12, R29 ;  /* 0x0000000c00187223 */ /* 0x000fe2000000001d */
[-C--:B-1----:R-:W-:Y:S01]  /*2d70*/  FFMA R15, R22, R16.reuse, R15 ;  /* 0x00000010160f7223 */ /* 0x082fe2000000000f */
[C---:B------:R-:W-:Y:S01]  /*2d80*/  FFMA R16, R0.reuse, R16, R11 ;  /* 0x0000001000107223 */ /* 0x040fe2000000000b */
[-C--:B------:R-:W-:Y:S01]  /*2d90*/  FFMA R4, R0, R13.reuse, R4 ;  /* 0x0000000d00047223 */ /* 0x080fe20000000004 */
[C---:B------:R-:W-:Y:S01]  /*2da0*/  FFMA R23, R7.reuse, R12, R10 ;  /* 0x0000000c07177223 */ /* 0x040fe2000000000a */
[----:B------:R-:W-:Y:S01]  /*2db0*/  FFMA R25, R7, R13, R24 ;  /* 0x0000000d07197223 */ /* 0x000fe20000000018 */
[----:B------:R-:W-:Y:S06]  /*2dc0*/  @P1 BRA `(.L_x_3) ;  /* 0x0000000000141947 */ /* 0x000fec0003800000 */
[----:B------:R-:W0:Y:S01]  /*2dd0*/  LDC.64 R10, c[0x0][0x390] ;  /* 0x0000e400ff0a7b82 */ /* 0x000e220000000a00 */
[----:B------:R-:W-:-:S05]  /*2de0*/  IADD3 R27, PT, PT, R2, R3, RZ ;  /* 0x00000003021b7210 */ /* 0x000fca0007ffe0ff */
[----:B0-----:R-:W-:-:S05]  /*2df0*/  IMAD.WIDE.U32 R10, R27, 0x4, R10 ;  /* 0x000000041b0a7825 */ /* 0x001fca00078e000a */
[----:B------:R0:W-:Y:S04]  /*2e00*/  REDG.E.ADD.F32.FTZ.RN.STRONG.GPU desc[UR6][R10.64], R23 ;  /* 0x000000170a0079a6 */ /* 0x0001e8000c12f306 */
[----:B------:R0:W-:Y:S02]  /*2e10*/  REDG.E.ADD.F32.FTZ.RN.STRONG.GPU desc[UR6][R8.64+0x4], R25 ;  /* 0x00000419080079a6 */ /* 0x0001e4000c12f306 */
.L_x_3:
[----:B------:R-:W-:Y:S01]  /*2e20*/  FFMA R15, R0, R17, R15 ;  /* 0x00000011000f7223 */ /* 0x000fe2000000000f */
[----:B0-----:R-:W-:Y:S01]  /*2e30*/  FFMA R11, R7, R14, R4 ;  /* 0x0000000e070b7223 */ /* 0x001fe20000000004 */
[----:B------:R-:W-:Y:S06]  /*2e40*/  @P0 BRA `(.L_x_4) ;  /* 0x0000000000040947 */ /* 0x000fec0003800000 */
[----:B------:R0:W-:Y:S02]  /*2e50*/  REDG.E.ADD.F32.FTZ.RN.STRONG.GPU desc[UR6][R8.64+0x8], R11 ;  /* 0x0000080b080079a6 */ /* 0x0001e4000c12f306 */
.L_x_4:
[C---:B------:R-:W-:Y:S01]  /*2e60*/  FFMA R23, R7.reuse, R17, R16 ;  /* 0x0000001107177223 */ /* 0x040fe20000000010 */
[----:B------:R-:W-:Y:S01]  /*2e70*/  FFMA R15, R7, R18, R15 ;  /* 0x00000012070f7223 */ /* 0x000fe2000000000f */
[----:B------:R-:W-:Y:S06]  /*2e80*/  @P1 BRA `(.L_x_5) ;  /* 0x00000000001c1947 */ /* 0x000fec0003800000 */
[----:B0-----:R-:W0:Y:S01]  /*2e90*/  LDC.64 R10, c[0x0][0x390] ;  /* 0x0000e400ff0a7b82 */ /* 0x001e220000000a00 */
[----:B------:R-:W-:-:S04]  /*2ea0*/  IADD3 R9, PT, PT, R2, R3, RZ ;  /* 0x0000000302097210 */ /* 0x000fc80007ffe0ff */
[C---:B------:R-:W-:Y:S01]  /*2eb0*/  IADD3 R25, PT, PT, R9.reuse, 0x1, RZ ;  /* 0x0000000109197810 */ /* 0x040fe20007ffe0ff */
[----:B0-----:R-:W-:-:S04]  /*2ec0*/  IMAD.WIDE.U32 R8, R9, 0x4, R10 ;  /* 0x0000000409087825 */ /* 0x001fc800078e000a */
[----:B------:R-:W-:Y:S01]  /*2ed0*/  IMAD.WIDE.U32 R10, R25, 0x4, R10 ;  /* 0x00000004190a7825 */ /* 0x000fe200078e000a */
[----:B------:R1:W-:Y:S04]  /*2ee0*/  REDG.E.ADD.F32.FTZ.RN.STRONG.GPU desc[UR6][R8.64+0xe0], R23 ;  /* 0x0000e017080079a6 */ /* 0x0003e8000c12f306 */
[----:B------:R1:W-:Y:S02]  /*2ef0*/  REDG.E.ADD.F32.FTZ.RN.STRONG.GPU desc[UR6][R10.64+0xe0], R15 ;  /* 0x0000e00f0a0079a6 */ /* 0x0003e4000c12f306 */
.L_x_5:
[----:B------:R-:W-:Y:S05]  /*2f00*/  @P0 EXIT ;  /* 0x000000000000094d */ /* 0x000fea0003800000 */
[----:B01----:R-:W0:Y:S01]  /*2f10*/  LDC.64 R8, c[0x0][0x390] ;  /* 0x0000e400ff087b82 */ /* 0x003e220000000a00 */
[----:B------:R-:W-:Y:S01]  /*2f20*/  FFMA R5, R6, R12, R5 ;  /* 0x0000000c06057223 */ /* 0x000fe20000000005 */
[----:B------:R-:W-:-:S03]  /*2f30*/  IADD3 R3, PT, PT, R2, 0x2, R3 ;  /* 0x0000000202037810 */ /* 0x000fc60007ffe003 */
[----:B------:R-:W-:-:S04]  /*2f40*/  FFMA R20, R20, R13, R5 ;  /* 0x0000000d14147223 */ /* 0x000fc80000000005 */
[----:B------:R-:W-:-:S04]  /*2f50*/  FFMA R21, R21, R14, R20 ;  /* 0x0000000e15157223 */ /* 0x000fc80000000014 */
[----:B------:R-:W-:-:S04]  /*2f60*/  FFMA R21, R22, R17, R21 ;  /* 0x0000001116157223 */ /* 0x000fc80000000015 */
[----:B------:R-:W-:-:S04]  /*2f70*/  FFMA R0, R0, R18, R21 ;  /* 0x0000001200007223 */ /* 0x000fc80000000015 */
[----:B------:R-:W-:Y:S01]  /*2f80*/  FFMA R19, R7, R19, R0 ;  /* 0x0000001307137223 */ /* 0x000fe20000000000 */
[----:B0-----:R-:W-:-:S05]  /*2f90*/  IMAD.WIDE.U32 R8, R3, 0x4, R8 ;  /* 0x0000000403087825 */ /* 0x001fca00078e0008 */
[----:B------:R-:W-:Y:S01]  /*2fa0*/  REDG.E.ADD.F32.FTZ.RN.STRONG.GPU desc[UR6][R8.64+0xe0], R19 ;  /* 0x0000e013080079a6 */ /* 0x000fe2000c12f306 */
[----:B------:R-:W-:Y:S05]  /*2fb0*/  EXIT ;  /* 0x000000000000794d */ /* 0x000fea0003800000 */
.L_x_6:
[----:B------:R-:W-:-:S00]  /*2fc0*/  BRA `(.L_x_6) ;  /* 0xfffffffc00fc7947 */ /* 0x000fc0000383ffff */
[----:B------:R-:W-:-:S00]  /*2fd0*/  NOP ;  /* 0x0000000000007918 */ /* 0x000fc00000000000 */
        /* <DEDUP_REMOVED lines=10> */
.L_x_70:


//--------------------- .text._Z9transformPfS_    --------------------------
	.section	.text._Z9transformPfS_,"ax",@progbits
	.align	128
        .global         _Z9transformPfS_
        .type           _Z9transformPfS_,@function
        .size           _Z9transformPfS_,(.L_x_71 - _Z9transformPfS_)
        .other          _Z9transformPfS_,@"STO_CUDA_ENTRY STV_DEFAULT"
_Z9transformPfS_:
.text._Z9transformPfS_:
[----:B------:R-:W-:Y:S01]  /*0000*/  LDC R1, c[0x0][0x37c] ;  /* 0x0000df00ff017b82 */ /* 0x000fe20000000800 */
[----:B------:R-:W0:Y:S07]  /*0010*/  S2R R3, SR_TID.X ;  /* 0x0000000000037919 */ /* 0x000e2e0000002100 */
[----:B------:R-:W0:Y:S08]  /*0020*/  S2UR UR4, SR_CTAID.X ;  /* 0x00000000000479c3 */ /* 0x000e300000002500 */
[----:B------:R-:W0:Y:S02]  /*0030*/  LDC R0, c[0x0][0x360] ;  /* 0x0000d800ff007b82 */ /* 0x000e240000000800 */
[----:B0-----:R-:W-:-:S05]  /*0040*/  IMAD R3, R0, UR4, R3 ;  /* 0x0000000400037c24 */ /* 0x001fca000f8e0203 */
[----:B------:R-:W-:-:S13]  /*0050*/  ISETP.GT.U32.AND P0, PT, R3, 0x30fff, PT ;  /* 0x00030fff0300780c */ /* 0x000fda0003f04070 */
[----:B------:R-:W-:Y:S05]  /*0060*/  @P0 EXIT ;  /* 0x000000000000094d */ /* 0x000fea0003800000 */
[----:B------:R-:W0:Y:S01]  /*0070*/  LDCU UR4, c[0x0][0x370] ;  /* 0x00006e00ff0477ac */ /* 0x000e220008000800 */
[----:B------:R-:W1:Y:S01]  /*0080*/  LDCU.64 UR6, c[0x0][0x358] ;  /* 0x00006b00ff0677ac */ /* 0x000e620008000a00 */
[----:B0-----:R-:W-:-:S07]  /*0090*/  IMAD R0, R0, UR4, RZ ;  /* 0x0000000400007c24 */ /* 0x001fce000f8e02ff */
.L_x_13:
[----:B------:R-:W-:Y:S01]  /*00a0*/  IMAD.HI.U32 R6, R3, 0x5397829d, RZ ;  /* 0x5397829d03067827 */ /* 0x000fe200078e00ff */
[----:B0-----:R-:W0:Y:S04]  /*00b0*/  LDC.64 R4, c[0x0][0x380] ;  /* 0x0000e000ff047b82 */ /* 0x001e280000000a00 */
[----:B-1----:R-:W-:-:S05]  /*00c0*/  SHF.R.U32.HI R8, RZ, 0xa, R6 ;  /* 0x0000000aff087819 */ /* 0x002fca0000011606 */
[----:B------:R-:W-:-:S05]  /*00d0*/  IMAD R7, R8, -0xc40, R3 ;  /* 0xfffff3c008077824 */ /* 0x000fca00078e0203 */
[----:B------:R-:W-:-:S05]  /*00e0*/  LOP3.LUT R6, R7, 0xffff, RZ, 0xc0, !PT ;  /* 0x0000ffff07067812 */ /* 0x000fca00078ec0ff */
[----:B------:R-:W-:-:S05]  /*00f0*/  IMAD R6, R6, 0x925, RZ ;  /* 0x0000092506067824 */ /* 0x000fca00078e02ff */
[----:B------:R-:W-:Y:S01]  /*0100*/  SHF.R.U32.HI R9, RZ, 0x11, R6 ;  /* 0x00000011ff097819 */ /* 0x000fe20000011606 */
[----:B0-----:R-:W-:-:S03]  /*0110*/  IMAD.WIDE.U32 R4, R3, 0x4, R4 ;  /* 0x0000000403047825 */ /* 0x001fc600078e0004 */
[C---:B------:R-:W-:Y:S02]  /*0120*/  PRMT R6, R9.reuse, 0x9910, RZ ;  /* 0x0000991009067816 */ /* 0x040fe400000000ff */
[----:B-1---5:R0:W5:Y:S01]  /*0130*/  LDG.E R2, desc[UR6][R4.64] ;  /* 0x0000000604027981 */ /* 0x022162000c1e1900 */
[----:B------:R-:W-:Y:S01]  /*0140*/  IADD3 R13, PT, PT, R9, 0x1, RZ ;  /* 0x00000001090d7810 */ /* 0x000fe20007ffe0ff */
[----:B------:R-:W-:Y:S01]  /*0150*/  IMAD.IADD R3, R0, 0x1, R3 ;  /* 0x0000000100037824 */ /* 0x000fe200078e0203 */
[----:B------:R-:W-:Y:S01]  /*0160*/  BSSY.RECONVERGENT B0, `(.L_x_7) ;  /* 0x000002d000007945 */ /* 0x000fe20003800200 */
[----:B------:R-:W-:-:S03]  /*0170*/  IMAD R6, R6, 0x38, RZ ;  /* 0x0000003806067824 */ /* 0x000fc600078e02ff */
[----:B------:R-:W-:Y:S01]  /*0180*/  ISETP.GE.U32.AND P0, PT, R3, 0x31000, PT ;  /* 0x000310000300780c */ /* 0x000fe20003f06070 */
[----:B------:R-:W-:-:S05]  /*0190*/  IMAD.MOV R6, RZ, RZ, -R6 ;  /* 0x000000ffff067224 */ /* 0x000fca00078e0a06 */
[----:B0-----:R-:W-:Y:S01]  /*01a0*/  PRMT R4, R6, 0x7710, RZ ;  /* 0x0000771006047816 */ /* 0x001fe200000000ff */
[----:B------:R-:W-:-:S04]  /*01b0*/  HFMA2 R6, -RZ, RZ, 0, 5.12599945068359375e-06 ;  /* 0x00000056ff067431 */ /* 0x000fc800000001ff */
[C---:B------:R-:W-:Y:S02]  /*01c0*/  IMAD.IADD R4, R7.reuse, 0x1, R4 ;  /* 0x0000000107047824 */ /* 0x040fe400078e0204 */
[----:B------:R-:W-:-:S03]  /*01d0*/  IMAD.HI.U32 R7, R7, 0x4924925, RZ ;  /* 0x0492492507077827 */ /* 0x000fc600078e00ff */
[C---:B------:R-:W-:Y:S01]  /*01e0*/  PRMT R5, R4.reuse, 0x9910, RZ ;  /* 0x0000991004057816 */ /* 0x040fe200000000ff */
[----:B------:R-:W-:-:S04]  /*01f0*/  VIADD R4, R4, 0x1 ;  /* 0x0000000104047836 */ /* 0x000fc80000000000 */
[----:B------:R-:W-:Y:S01]  /*0200*/  IMAD R5, R5, R6, 0x56 ;  /* 0x0000005605057424 */ /* 0x000fe200078e0206 */
[----:B------:R-:W-:-:S04]  /*0210*/  LOP3.LUT R14, R4, 0xffff, RZ, 0xc0, !PT ;  /* 0x0000ffff040e7812 */ /* 0x000fc800078ec0ff */
[----:B------:R-:W-:-:S04]  /*0220*/  LOP3.LUT R5, R5, 0xffff, RZ, 0xc0, !PT ;  /* 0x0000ffff05057812 */ /* 0x000fc800078ec0ff */
[----:B------:R-:W-:-:S04]  /*0230*/  SHF.R.U32.HI R6, RZ, 0x8, R5 ;  /* 0x00000008ff067819 */ /* 0x000fc80000011605 */
[----:B------:R-:W-:-:S05]  /*0240*/  LOP3.LUT R6, R6, 0xffff, RZ, 0xc0, !PT ;  /* 0x0000ffff06067812 */ /* 0x000fca00078ec0ff */
[C---:B------:R-:W-:Y:S02]  /*0250*/  IMAD R5, R6.reuse, 0x11, RZ ;  /* 0x0000001106057824 */ /* 0x040fe400078e02ff */
[----:B------:R-:W-:Y:S02]  /*0260*/  IMAD R16, R6, 0x3, RZ ;  /* 0x0000000306107824 */ /* 0x000fe400078e02ff */
[----:B------:R-:W-:Y:S01]  /*0270*/  IMAD R8, R8, 0x2990, R5 ;  /* 0x0000299008087824 */ /* 0x000fe200078e0205 */
[----:B------:R-:W-:-:S03]  /*0280*/  SHF.R.U32.HI R5, RZ, 0x1, R13 ;  /* 0x00000001ff057819 */ /* 0x000fc6000001160d */
[----:B------:R-:W-:Y:S01]  /*0290*/  IMAD R7, R7, 0x5, R8 ;  /* 0x0000000507077824 */ /* 0x000fe200078e0208 */
[----:B------:R-:W-:-:S04]  /*02a0*/  VIMNMX.U32 R10, PT, PT, R5, 0x1b, PT ;  /* 0x0000001b050a7848 */ /* 0x000fc80003fe0000 */
[----:B------:R-:W-:-:S07]  /*02b0*/  IADD3 R15, PT, PT, R14, R7, RZ ;  /* 0x000000070e0f7210 */ /* 0x000fce0007ffe0ff */
.L_x_12:
[----:B0-----:R-:W-:-:S04]  /*02c0*/  LEA R4, R10, 0x4, 0x1 ;  /* 0x000000040a047811 */ /* 0x001fc800078e08ff */
[----:B------:R-:W-:-:S13]  /*02d0*/  ISETP.GT.U32.AND P1, PT, R4, R13, PT ;  /* 0x0000000d0400720c */ /* 0x000fda0003f24070 */
[----:B-1----:R-:W-:Y:S05]  /*02e0*/  @!P1 BRA `(.L_x_8) ;  /* 0x0000000000509947 */ /* 0x002fea0003800000 */
[----:B------:R-:W0:Y:S01]  /*02f0*/  LDC.64 R4, c[0x0][0x388] ;  /* 0x0000e200ff047b82 */ /* 0x000e220000000a00 */
[----:B------:R-:W-:Y:S01]  /*0300*/  BSSY.RECONVERGENT B1, `(.L_x_9) ;  /* 0x000000f000017945 */ /* 0x000fe20003800200 */
[----:B------:R-:W-:Y:S01]  /*0310*/  IMAD R7, R10, 0x172, R15 ;  /* 0x000001720a077824 */ /* 0x000fe200078e020f */
[----:B------:R-:W-:Y:S01]  /*0320*/  MOV R12, R6 ;  /* 0x00000006000c7202 */ /* 0x000fe20000000f00 */
[----:B------:R-:W-:-:S07]  /*0330*/  IMAD.MOV.U32 R11, RZ, RZ, R16 ;  /* 0x000000ffff0b7224 */ /* 0x000fce00078e0010 */
.L_x_11:
[----:B-1----:R-:W-:-:S05]  /*0340*/  VIADD R8, R11, 0x5 ;  /* 0x000000050b087836 */ /* 0x002fca0000000000 */
[----:B------:R-:W-:-:S13]  /*0350*/  ISETP.GT.U32.AND P1, PT, R8, R14, PT ;  /* 0x0000000e0800720c */ /* 0x000fda0003f24070 */
[----:B------:R-:W-:Y:S05]  /*0360*/  @!P1 BRA `(.L_x_10) ;  /* 0x0000000000209947 */ /* 0x000fea0003800000 */
[----:B------:R-:W-:Y:S01]  /*0370*/  IADD3 R9, PT, PT, R7, 0x5, RZ ;  /* 0x0000000507097810 */ /* 0x000fe20007ffe0ff */
[----:B------:R-:W-:Y:S01]  /*0380*/  VIADD R11, R11, 0xfffffffd ;  /* 0xfffffffd0b0b7836 */ /* 0x000fe20000000000 */
[C---:B------:R-:W-:Y:S01]  /*0390*/  ISETP.GT.AND P1, PT, R12.reuse, RZ, PT ;  /* 0x000000ff0c00720c */ /* 0x040fe20003f24270 */
[----:B------:R-:W-:Y:S01]  /*03a0*/  VIADD R7, R7, 0xffffffef ;  /* 0xffffffef07077836 */ /* 0x000fe20000000000 */
[----:B------:R-:W-:Y:S01]  /*03b0*/  IADD3 R12, PT, PT, R12, -0x1, RZ ;  /* 0xffffffff0c0c7810 */ /* 0x000fe20007ffe0ff */
[----:B0-----:R-:W-:-:S05]  /*03c0*/  IMAD.WIDE.U32 R8, R9, 0x4, R4 ;  /* 0x0000000409087825 */ /* 0x001fca00078e0004 */
[----:B-----5:R1:W-:Y:S05]  /*03d0*/  STG.E desc[UR6][R8.64], R2 ;  /* 0x0000000208007986 */ /* 0x0203ea000c101906 */
[----:B------:R-:W-:Y:S05]  /*03e0*/  @P1 BRA `(.L_x_11) ;  /* 0xfffffffc00d41947 */ /* 0x000fea000383ffff */
.L_x_10:
[----:B------:R-:W-:Y:S05]  /*03f0*/  BSYNC.RECONVERGENT B1 ;  /* 0x0000000000017941 */ /* 0x000fea0003800200 */
.L_x_9:
[C---:B------:R-:W-:Y:S02]  /*0400*/  ISETP.GT.AND P1, PT, R10.reuse, RZ, PT ;  /* 0x000000ff0a00720c */ /* 0x040fe40003f24270 */
[----:B------:R-:W-:-:S11]  /*0410*/  IADD3 R10, PT, PT, R10, -0x1, RZ ;  /* 0xffffffff0a0a7810 */ /* 0x000fd60007ffe0ff */
[----:B------:R-:W-:Y:S05]  /*0420*/  @P1 BRA `(.L_x_12) ;  /* 0xfffffffc00a41947 */ /* 0x000fea000383ffff */
.L_x_8:
[----:B------:R-:W-:Y:S05]  /*0430*/  BSYNC.RECONVERGENT B0 ;  /* 0x0000000000007941 */ /* 0x000fea0003800200 */
.L_x_7:
[----:B------:R-:W-:Y:S05]  /*0440*/  @!P0 BRA `(.L_x_13) ;  /* 0xfffffffc00148947 */ /* 0x000fea000383ffff */
[----:B------:R-:W-:Y:S05]  /*0450*/  EXIT ;  /* 0x000000000000794d */ /* 0x000fea0003800000 */
.L_x_14:
        /* <DEDUP_REMOVED lines=10> */
.L_x_71:


//--------------------- .text.default_function_kernel0 --------------------------
	.section	.text.default_function_kernel0,"ax",@progbits
	.align	128
        .global         default_function_kernel0
        .type           default_function_kernel0,@function
        .size           default_function_kernel0,(.L_x_72 - default_function_kernel0)
        .other          default_function_kernel0,@"STO_CUDA_ENTRY STV_DEFAULT"
default_function_kernel0:
.text.default_function_kernel0:
[----:B------:R-:W-:Y:S01]  /*0000*/  LDC R1, c[0x0][0x37c] ;  /* 0x0000df00ff017b82 */ /* 0x000fe20000000800 */
[----:B------:R-:W0:Y:S01]  /*0010*/  S2R R66, SR_TID.Y ;  /* 0x0000000000427919 */ /* 0x000e220000002200 */
[----:B------:R-:W-:Y:S02]  /*0020*/  HFMA2 R47, -RZ, RZ, 0, 5.9604644775390625e-08 ;  /* 0x00000001ff2f7431 */ /* 0x000fe400000001ff */
[----:B------:R-:W-:Y:S02]  /*0030*/  IMAD.MOV.U32 R45, RZ, RZ, 0x2 ;  /* 0x00000002ff2d7424 */ /* 0x000fe400078e00ff */
[----:B------:R-:W-:Y:S01]  /*0040*/  HFMA2 R39, -RZ, RZ, 0, 2.98023223876953125e-07 ;  /* 0x00000005ff277431 */ /* 0x000fe200000001ff */
[----:B------:R-:W1:Y:S01]  /*0050*/  S2R R27, SR_TID.Z ;  /* 0x00000000001b7919 */ /* 0x000e620000002300 */
[----:B------:R-:W-:Y:S02]  /*0060*/  HFMA2 R33, -RZ, RZ, 0, 5.36441802978515625e-07 ;  /* 0x00000009ff217431 */ /* 0x000fe400000001ff */
[----:B------:R-:W-:Y:S01]  /*0070*/  IMAD.MOV.U32 R41, RZ, RZ, 0x4 ;  /* 0x00000004ff297424 */ /* 0x000fe200078e00ff */
[----:B------:R-:W-:Y:S01]  /*0080*/  MOV R43, 0x3 ;  /* 0x00000003002b7802 */ /* 0x000fe20000000f00 */
[----:B------:R-:W2:Y:S01]  /*0090*/  S2R R23, SR_CTAID.Z ;  /* 0x0000000000177919 */ /* 0x000ea20000002700 */
[----:B------:R-:W-:Y:S01]  /*00a0*/  MOV R35, 0x7 ;  /* 0x0000000700237802 */ /* 0x000fe20000000f00 */
[----:B------:R-:W-:Y:S01]  /*00b0*/  IMAD.MOV.U32 R31, RZ, RZ, 0xa ;  /* 0x0000000aff1f7424 */ /* 0x000fe200078e00ff */
[----:B------:R-:W-:Y:S01]  /*00c0*/  LOP3.LUT R16, R16, 0xffffff7f, RZ, 0xc0, !PT ;  /* 0xffffff7f10107812 */ /* 0x000fe200078ec0ff */
[----:B------:R-:W-:Y:S01]  /*00d0*/  IMAD.MOV.U32 R29, RZ, RZ, -0x150 ;  /* 0xfffffeb0ff1d7424 */ /* 0x000fe200078e00ff */
[----:B------:R-:W3:Y:S01]  /*00e0*/  S2UR UR4, SR_CTAID.X ;  /* 0x00000000000479c3 */ /* 0x000ee20000002500 */
[----:B------:R-:W4:Y:S01]  /*00f0*/  LDCU.64 UR6, c[0x0][0x358] ;  /* 0x00006b00ff0677ac */ /* 0x000f220008000a00 */
[C---:B0-----:R-:W-:Y:S01]  /*0100*/  SHF.L.U32 R5, R66.reuse, 0x1, RZ ;  /* 0x0000000142057819 */ /* 0x041fe200000006ff */
[C---:B------:R-:W-:Y:S01]  /*0110*/  IMAD R0, R66.reuse, 0xd, RZ ;  /* 0x0000000d42007824 */ /* 0x040fe200078e02ff */
[----:B------:R-:W-:-:S02]  /*0120*/  ISETP.GE.U32.AND P2, PT, R66, 0x1b, PT ;  /* 0x0000001b4200780c */ /* 0x000fc40003f46070 */
[C---:B------:R-:W-:Y:S01]  /*0130*/  LOP3.LUT R8, R5.reuse, 0xffff, RZ, 0xc0, !PT ;  /* 0x0000ffff05087812 */ /* 0x040fe200078ec0ff */
[----:B------:R-:W-:Y:S01]  /*0140*/  VIADD R3, R5, 0x1 ;  /* 0x0000000105037836 */ /* 0x000fe20000000000 */
[C---:B------:R-:W-:Y:S01]  /*0150*/  LOP3.LUT R4, R0.reuse, 0xffff, RZ, 0xc0, !PT ;  /* 0x0000ffff00047812 */ /* 0x040fe200078ec0ff */
[----:B------:R-:W-:Y:S01]  /*0160*/  VIADD R59, R0, 0x3 ;  /* 0x00000003003b7836 */ /* 0x000fe20000000000 */
[----:B-1----:R-:W-:Y:S01]  /*0170*/  SHF.L.U32 R2, R27, 0x5, RZ ;  /* 0x000000051b027819 */ /* 0x002fe200000006ff */
[----:B------:R-:W-:Y:S01]  /*0180*/  IMAD R7, R8, 0x5556, RZ ;  /* 0x0000555608077824 */ /* 0x000fe200078e02ff */
[----:B------:R-:W-:Y:S01]  /*0190*/  LOP3.LUT R10, R3, 0xffff, RZ, 0xc0, !PT ;  /* 0x0000ffff030a7812 */ /* 0x000fe200078ec0ff */
[----:B------:R-:W-:Y:S01]  /*01a0*/  IMAD R54, R4, 0x2aab, RZ ;  /* 0x00002aab04367824 */ /* 0x000fe200078e02ff */
[----:B------:R-:W-:Y:S01]  /*01b0*/  SHF.L.U32 R18, R27, 0x2, RZ ;  /* 0x000000021b127819 */ /* 0x000fe200000006ff */
[----:B------:R-:W-:Y:S01]  /*01c0*/  IMAD R19, R8, 0xaab, RZ ;  /* 0x00000aab08137824 */ /* 0x000fe200078e02ff */
[-C--:B------:R-:W-:Y:S01]  /*01d0*/  LEA.HI R6, R7, R2.reuse, RZ, 0x10 ;  /* 0x0000000207067211 */ /* 0x080fe200078f80ff */
[----:B------:R-:W-:Y:S01]  /*01e0*/  IMAD R7, R10, 0x5556, RZ ;  /* 0x000055560a077824 */ /* 0x000fe200078e02ff */
[----:B------:R-:W-:Y:S01]  /*01f0*/  SHF.R.U32.HI R54, RZ, 0x10, R54 ;  /* 0x00000010ff367819 */ /* 0x000fe20000011636 */
[----:B------:R-:W-:Y:S01]  /*0200*/  VIADD R65, R0, 0x1 ;  /* 0x0000000100417836 */ /* 0x000fe20000000000 */
[----:B------:R-:W-:Y:S01]  /*0210*/  SHF.R.U32.HI R19, RZ, 0x10, R19 ;  /* 0x00000010ff137819 */ /* 0x000fe20000011613 */
[----:B------:R-:W-:Y:S01]  /*0220*/  IMAD R63, R10, 0xaab, RZ ;  /* 0x00000aab0a3f7824 */ /* 0x000fe200078e02ff */
[----:B------:R-:W-:Y:S01]  /*0230*/  LEA.HI R7, R7, R2, RZ, 0x10 ;  /* 0x0000000207077211 */ /* 0x000fe200078f80ff */
[----:B------:R-:W-:Y:S01]  /*0240*/  IMAD R2, R27, 0x74, R54 ;  /* 0x000000741b027824 */ /* 0x000fe200078e0236 */
[----:B------:R-:W-:Y:S01]  /*0250*/  ISETP.GT.U32.AND P0, PT, R6, 0x7f, PT ;  /* 0x0000007f0600780c */ /* 0x000fe20003f04070 */
[----:B------:R-:W-:Y:S01]  /*0260*/  IMAD.IADD R8, R18, 0x1, R19 ;  /* 0x0000000112087824 */ /* 0x000fe200078e0213 */
[----:B------:R-:W-:Y:S01]  /*0270*/  PRMT R6, R19, 0x9910, RZ ;  /* 0x0000991013067816 */ /* 0x000fe200000000ff */
[----:B------:R-:W-:Y:S01]  /*0280*/  VIADD R61, R0, 0x6 ;  /* 0x00000006003d7836 */ /* 0x000fe20000000000 */
[----:B------:R-:W-:Y:S01]  /*0290*/  ISETP.GT.U32.AND P6, PT, R2, 0x1cf, PT ;  /* 0x000001cf0200780c */ /* 0x000fe20003fc4070 */
[----:B------:R-:W-:Y:S01]  /*02a0*/  VIADD R55, R0, 0x9 ;  /* 0x0000000900377836 */ /* 0x000fe20000000000 */
[----:B------:R-:W-:Y:S01]  /*02b0*/  LOP3.LUT R2, R59, 0xffff, RZ, 0xc0, !PT ;  /* 0x0000ffff3b027812 */ /* 0x000fe200078ec0ff */
[----:B------:R-:W-:Y:S01]  /*02c0*/  IMAD R6, R6, 0x18, RZ ;  /* 0x0000001806067824 */ /* 0x000fe200078e02ff */
[----:B------:R-:W-:Y:S01]  /*02d0*/  LOP3.LUT R28, R65, 0xffff, RZ, 0xc0, !PT ;  /* 0x0000ffff411c7812 */ /* 0x000fe200078ec0ff */
[C---:B------:R-:W-:Y:S01]  /*02e0*/  VIADD R15, R0.reuse, 0xfffffea6 ;  /* 0xfffffea6000f7836 */ /* 0x040fe20000000000 */
[----:B------:R-:W-:Y:S01]  /*02f0*/  IADD3 R60, PT, PT, R0, 0x2, RZ ;  /* 0x00000002003c7810 */ /* 0x000fe20007ffe0ff */
[----:B------:R-:W-:Y:S01]  /*0300*/  IMAD R74, R2, 0x2aab, RZ ;  /* 0x00002aab024a7824 */ /* 0x000fe200078e02ff */
[----:B------:R-:W-:Y:S01]  /*0310*/  IADD3 R6, PT, PT, RZ, -R6, RZ ;  /* 0x80000006ff067210 */ /* 0x000fe20007ffe0ff */
[----:B------:R-:W-:Y:S01]  /*0320*/  IMAD R62, R28, 0x2aab, RZ ;  /* 0x00002aab1c3e7824 */ /* 0x000fe200078e02ff */
[----:B------:R-:W-:Y:S01]  /*0330*/  LOP3.LUT R17, R60, 0xffff, RZ, 0xc0, !PT ;  /* 0x0000ffff3c117812 */ /* 0x000fe200078ec0ff */
[C---:B------:R-:W-:Y:S01]  /*0340*/  VIADD R64, R0.reuse, 0x4 ;  /* 0x0000000400407836 */ /* 0x040fe20000000000 */
[----:B------:R-:W-:Y:S01]  /*0350*/  SHF.R.U32.HI R74, RZ, 0x10, R74 ;  /* 0x00000010ff4a7819 */ /* 0x000fe2000001164a */
[----:B------:R-:W-:Y:S01]  /*0360*/  VIADD R67, R0, 0x5 ;  /* 0x0000000500437836 */ /* 0x000fe20000000000 */
[----:B------:R-:W-:Y:S01]  /*0370*/  PRMT R6, R6, 0x7710, RZ ;  /* 0x0000771006067816 */ /* 0x000fe200000000ff */
[----:B------:R-:W-:Y:S01]  /*0380*/  IMAD R72, R17, 0x2aab, RZ ;  /* 0x00002aab11487824 */ /* 0x000fe200078e02ff */
[----:B------:R-:W-:Y:S01]  /*0390*/  SHF.R.U32.HI R63, RZ, 0x10, R63 ;  /* 0x00000010ff3f7819 */ /* 0x000fe2000001163f */
[----:B------:R-:W-:Y:S01]  /*03a0*/  IMAD R11, R27, 0x74, R74 ;  /* 0x000000741b0b7824 */ /* 0x000fe200078e024a */
[----:B------:R-:W-:Y:S01]  /*03b0*/  SHF.R.U32.HI R62, RZ, 0x10, R62 ;  /* 0x00000010ff3e7819 */ /* 0x000fe2000001163e */
[----:B------:R-:W-:Y:S01]  /*03c0*/  IMAD.IADD R21, R5, 0x1, R6 ;  /* 0x0000000105157824 */ /* 0x000fe200078e0206 */
[C---:B------:R-:W-:Y:S01]  /*03d0*/  IADD3 R6, PT, PT, R0.reuse, -0x15b, RZ ;  /* 0xfffffea500067810 */ /* 0x040fe20007ffe0ff */
[C---:B------:R-:W-:Y:S01]  /*03e0*/  VIADD R5, R0.reuse, 0xfffffea4 ;  /* 0xfffffea400057836 */ /* 0x040fe20000000000 */
[----:B------:R-:W-:Y:S01]  /*03f0*/  ISETP.GT.U32.AND P3, PT, R11, 0x1cf, PT ;  /* 0x000001cf0b00780c */ /* 0x000fe20003f64070 */
[C---:B------:R-:W-:Y:S01]  /*0400*/  VIADD R57, R0.reuse, 0x7 ;  /* 0x0000000700397836 */ /* 0x040fe20000000000 */
[----:B------:R-:W-:Y:S01]  /*0410*/  PRMT R11, R63, 0x9910, RZ ;  /* 0x000099103f0b7816 */ /* 0x000fe200000000ff */
[----:B------:R-:W-:Y:S01]  /*0420*/  VIADD R56, R0, 0x8 ;  /* 0x0000000800387836 */ /* 0x000fe20000000000 */
[----:B------:R-:W-:Y:S01]  /*0430*/  ISETP.GT.U32.OR P0, PT, R8, 0xf, P0 ;  /* 0x0000000f0800780c */ /* 0x000fe20000704470 */
[----:B------:R-:W-:Y:S01]  /*0440*/  IMAD R8, R27, 0x74, R62 ;  /* 0x000000741b087824 */ /* 0x000fe200078e023e */
[----:B------:R-:W-:Y:S01]  /*0450*/  SEL R51, R65, R6, !P2 ;  /* 0x0000000641337207 */ /* 0x000fe20005000000 */
[----:B------:R-:W-:Y:S01]  /*0460*/  IMAD R6, R11, 0x18, RZ ;  /* 0x000000180b067824 */ /* 0x000fe200078e02ff */
[----:B------:R-:W-:Y:S01]  /*0470*/  SHF.R.U32.HI R72, RZ, 0x10, R72 ;  /* 0x00000010ff487819 */ /* 0x000fe20000011648 */
[----:B------:R-:W-:Y:S01]  /*0480*/  VIADD R32, R0, 0xfffffeae ;  /* 0xfffffeae00207836 */ /* 0x000fe20000000000 */
[----:B------:R-:W-:Y:S01]  /*0490*/  ISETP.GT.U32.AND P5, PT, R8, 0x1cf, PT ;  /* 0x000001cf0800780c */ /* 0x000fe20003fa4070 */
[----:B------:R-:W-:Y:S01]  /*04a0*/  IMAD R24, R19, 0x240, RZ ;  /* 0x0000024013187824 */ /* 0x000fe200078e02ff */
[C---:B------:R-:W-:Y:S01]  /*04b0*/  IADD3 R8, PT, PT, R0.reuse, -0x156, RZ ;  /* 0xfffffeaa00087810 */ /* 0x040fe20007ffe0ff */
[----:B------:R-:W-:Y:S01]  /*04c0*/  IMAD R9, R27, 0x74, R72 ;  /* 0x000000741b097824 */ /* 0x000fe200078e0248 */
[----:B------:R-:W-:Y:S01]  /*04d0*/  IADD3 R20, PT, PT, R0, -0x153, RZ ;  /* 0xfffffead00147810 */ /* 0x000fe20007ffe0ff */
[----:B------:R-:W-:Y:S01]  /*04e0*/  IMAD.IADD R30, R18, 0x1, R63 ;  /* 0x00000001121e7824 */ /* 0x000fe200078e023f */
[----:B------:R-:W-:Y:S01]  /*04f0*/  IADD3 R6, PT, PT, RZ, -R6, RZ ;  /* 0x80000006ff067210 */ /* 0x000fe20007ffe0ff */
[----:B------:R-:W-:Y:S01]  /*0500*/  IMAD R58, R4, 0x2f15, RZ ;  /* 0x00002f15043a7824 */ /* 0x000fe200078e02ff */
[----:B------:R-:W-:Y:S01]  /*0510*/  SEL R11, R61, R8, !P2 ;  /* 0x000000083d0b7207 */ /* 0x000fe20005000000 */
[----:B------:R-:W-:Y:S01]  /*0520*/  IMAD R46, R17, 0xbc53, RZ ;  /* 0x0000bc53112e7824 */ /* 0x000fe200078e02ff */
[----:B------:R-:W-:Y:S01]  /*0530*/  SEL R8, R55, R20, !P2 ;  /* 0x0000001437087207 */ /* 0x000fe20005000000 */
[----:B------:R-:W-:Y:S01]  /*0540*/  IMAD R50, R28, 0xbc53, RZ ;  /* 0x0000bc531c327824 */ /* 0x000fe200078e02ff */
[----:B------:R-:W-:Y:S01]  /*0550*/  PRMT R20, R6, 0x7710, RZ ;  /* 0x0000771006147816 */ /* 0x000fe200000000ff */
[C---:B------:R-:W-:Y:S01]  /*0560*/  VIADD R6, R0.reuse, 0xfffffeb0 ;  /* 0xfffffeb000067836 */ /* 0x040fe20000000000 */
[----:B------:R-:W-:Y:S01]  /*0570*/  ISETP.GT.U32.AND P1, PT, R7, 0x7f, PT ;  /* 0x0000007f0700780c */ /* 0x000fe20003f24070 */
[----:B------:R-:W-:Y:S01]  /*0580*/  IMAD.MOV.U32 R7, RZ, RZ, 0x8 ;  /* 0x00000008ff077424 */ /* 0x000fe200078e00ff */
[----:B------:R-:W-:Y:S01]  /*0590*/  ISETP.GT.U32.AND P4, PT, R9, 0x1cf, PT ;  /* 0x000001cf0900780c */ /* 0x000fe20003f84070 */
[----:B------:R-:W-:Y:S01]  /*05a0*/  IMAD.MOV.U32 R9, RZ, RZ, -0x156 ;  /* 0xfffffeaaff097424 */ /* 0x000fe200078e00ff */
[----:B------:R-:W-:Y:S01]  /*05b0*/  IADD3 R14, PT, PT, R0, -0x159, RZ ;  /* 0xfffffea7000e7810 */ /* 0x000fe20007ffe0ff */
[----:B------:R-:W-:Y:S01]  /*05c0*/  IMAD R44, R2, 0xbc53, RZ ;  /* 0x0000bc53022c7824 */ /* 0x000fe200078e02ff */
[C---:B------:R-:W-:Y:S01]  /*05d0*/  IADD3 R13, PT, PT, R0.reuse, -0x158, RZ ;  /* 0xfffffea8000d7810 */ /* 0x040fe20007ffe0ff */
[----:B---3--:R-:W-:Y:S01]  /*05e0*/  USHF.L.U32 UR4, UR4, 0x2, URZ ;  /* 0x0000000204047899 */ /* 0x008fe200080006ff */
[----:B------:R-:W-:-:S02]  /*05f0*/  IADD3 R12, PT, PT, R0, -0x157, RZ ;  /* 0xfffffea9000c7810 */ /* 0x000fc40007ffe0ff */
[C---:B------:R-:W-:Y:S02]  /*0600*/  IADD3 R10, PT, PT, R0.reuse, -0x155, RZ ;  /* 0xfffffeab000a7810 */ /* 0x040fe40007ffe0ff */
[C---:B------:R-:W-:Y:S02]  /*0610*/  IADD3 R37, PT, PT, R0.reuse, -0x154, RZ ;  /* 0xfffffeac00257810 */ /* 0x040fe40007ffe0ff */
[----:B------:R-:W-:Y:S02]  /*0620*/  IADD3 R20, PT, PT, R3, R20, RZ ;  /* 0x0000001403147210 */ /* 0x000fe40007ffe0ff */
[----:B------:R-:W-:Y:S01]  /*0630*/  PRMT R26, R21, 0x9910, RZ ;  /* 0x00009910151a7816 */ /* 0x000fe200000000ff */
[----:B------:R-:W-:Y:S01]  /*0640*/  IMAD R21, R63, 0x240, RZ ;  /* 0x000002403f157824 */ /* 0x000fe200078e02ff */
[----:B------:R-:W-:Y:S01]  /*0650*/  SEL R48, R0, R5, !P2 ;  /* 0x0000000500307207 */ /* 0x000fe20005000000 */
[----:B------:R-:W-:Y:S01]  /*0660*/  IMAD.MOV.U32 R5, RZ, RZ, 0xb ;  /* 0x0000000bff057424 */ /* 0x000fe200078e00ff */
[----:B------:R-:W-:Y:S01]  /*0670*/  SEL R47, R47, 0xfffffea5, !P2 ;  /* 0xfffffea52f2f7807 */ /* 0x000fe20005000000 */
[----:B------:R-:W-:Y:S01]  /*0680*/  IMAD R26, R26, 0x3, RZ ;  /* 0x000000031a1a7824 */ /* 0x000fe200078e02ff */
[----:B------:R-:W-:-:S02]  /*0690*/  SEL R45, R45, 0xfffffea6, !P2 ;  /* 0xfffffea62d2d7807 */ /* 0x000fc40005000000 */
[----:B------:R-:W-:Y:S01]  /*06a0*/  SEL R43, R43, 0xfffffea7, !P2 ;  /* 0xfffffea72b2b7807 */ /* 0x000fe20005000000 */
[C---:B------:R-:W-:Y:S01]  /*06b0*/  IMAD R47, R66.reuse, 0xd, R47 ;  /* 0x0000000d422f7824 */ /* 0x040fe200078e022f */
[----:B------:R-:W-:Y:S02]  /*06c0*/  SEL R41, R41, 0xfffffea8, !P2 ;  /* 0xfffffea829297807 */ /* 0x000fe40005000000 */
[----:B------:R-:W-:Y:S01]  /*06d0*/  SEL R39, R39, 0xfffffea9, !P2 ;  /* 0xfffffea927277807 */ /* 0x000fe20005000000 */
[C---:B------:R-:W-:Y:S01]  /*06e0*/  IMAD R43, R66.reuse, 0xd, R43 ;  /* 0x0000000d422b7824 */ /* 0x040fe200078e022b */
[----:B------:R-:W-:Y:S02]  /*06f0*/  SEL R9, R9, 0x6, P2 ;  /* 0x0000000609097807 */ /* 0x000fe40001000000 */
[----:B------:R-:W-:Y:S01]  /*0700*/  SEL R35, R35, 0xfffffeab, !P2 ;  /* 0xfffffeab23237807 */ /* 0x000fe20005000000 */
[----:B------:R-:W-:Y:S01]  /*0710*/  IMAD R39, R66, 0xd, R39 ;  /* 0x0000000d42277824 */ /* 0x000fe200078e0227 */
[----:B------:R-:W-:-:S02]  /*0720*/  SEL R7, R7, 0xfffffeac, !P2 ;  /* 0xfffffeac07077807 */ /* 0x000fc40005000000 */
[----:B------:R-:W-:Y:S01]  /*0730*/  SEL R15, R60, R15, !P2 ;  /* 0x0000000f3c0f7207 */ /* 0x000fe20005000000 */
[----:B------:R-:W-:Y:S01]  /*0740*/  IMAD R35, R66, 0xd, R35 ;  /* 0x0000000d42237824 */ /* 0x000fe200078e0223 */
[----:B------:R-:W-:Y:S02]  /*0750*/  SEL R14, R59, R14, !P2 ;  /* 0x0000000e3b0e7207 */ /* 0x000fe40005000000 */
[----:B------:R-:W-:Y:S02]  /*0760*/  SEL R13, R64, R13, !P2 ;  /* 0x0000000d400d7207 */ /* 0x000fe40005000000 */
[----:B------:R-:W-:Y:S02]  /*0770*/  SEL R12, R67, R12, !P2 ;  /* 0x0000000c430c7207 */ /* 0x000fe40005000000 */
[----:B------:R-:W-:Y:S02]  /*0780*/  SEL R10, R57, R10, !P2 ;  /* 0x0000000a390a7207 */ /* 0x000fe40005000000 */
[----:B------:R-:W-:-:S02]  /*0790*/  SEL R37, R56, R37, !P2 ;  /* 0x0000002538257207 */ /* 0x000fc40005000000 */
[----:B------:R-:W-:Y:S02]  /*07a0*/  SEL R33, R33, 0xfffffead, !P2 ;  /* 0xfffffead21217807 */ /* 0x000fe40005000000 */
[----:B------:R-:W-:Y:S02]  /*07b0*/  PRMT R20, R20, 0x9910, RZ ;  /* 0x0000991014147816 */ /* 0x000fe400000000ff */
[C---:B------:R-:W-:Y:S01]  /*07c0*/  ISETP.GE.U32.AND P2, PT, R66.reuse, 0x1a, PT ;  /* 0x0000001a4200780c */ /* 0x040fe20003f46070 */
[----:B------:R-:W-:Y:S01]  /*07d0*/  IMAD R33, R66, 0xd, R33 ;  /* 0x0000000d42217824 */ /* 0x000fe200078e0221 */
[----:B------:R-:W-:Y:S02]  /*07e0*/  LOP3.LUT R34, R64, 0xffff, RZ, 0xc0, !PT ;  /* 0x0000ffff40227812 */ /* 0x000fe400078ec0ff */
[----:B--2---:R-:W-:Y:S01]  /*07f0*/  LEA R22, R23, R18, 0x4 ;  /* 0x0000001217167211 */ /* 0x004fe200078e20ff */
[----:B------:R-:W-:Y:S01]  /*0800*/  IMAD.MOV.U32 R23, RZ, RZ, R20 ;  /* 0x000000ffff177224 */ /* 0x000fe200078e0014 */
[----:B------:R-:W-:Y:S01]  /*0810*/  SEL R3, R5, 0xfffffeaf, !P2 ;  /* 0xfffffeaf05037807 */ /* 0x000fe20005000000 */
[C---:B------:R-:W-:Y:S01]  /*0820*/  VIADD R5, R0.reuse, 0xfffffeaf ;  /* 0xfffffeaf00057836 */ /* 0x040fe20000000000 */
[----:B------:R-:W-:Y:S01]  /*0830*/  IADD3 R53, PT, PT, R0, 0xa, RZ ;  /* 0x0000000a00357810 */ /* 0x000fe20007ffe0ff */
[----:B------:R-:W-:Y:S01]  /*0840*/  IMAD R82, R34, 0x2aab, RZ ;  /* 0x00002aab22527824 */ /* 0x000fe200078e02ff */
[C---:B------:R-:W-:Y:S01]  /*0850*/  IADD3 R52, PT, PT, R0.reuse, 0xb, RZ ;  /* 0x0000000b00347810 */ /* 0x040fe20007ffe0ff */
[----:B------:R-:W-:Y:S01]  /*0860*/  IMAD R23, R23, 0x3, RZ ;  /* 0x0000000317177824 */ /* 0x000fe200078e02ff */
[----:B------:R-:W-:Y:S01]  /*0870*/  IADD3 R49, PT, PT, R0, 0xc, RZ ;  /* 0x0000000c00317810 */ /* 0x000fe20007ffe0ff */
[----:B------:R-:W-:Y:S01]  /*0880*/  IMAD R42, R34, 0xbc53, RZ ;  /* 0x0000bc53222a7824 */ /* 0x000fe200078e02ff */
[----:B------:R-:W-:-:S02]  /*0890*/  IADD3 R25, PT, PT, R22, R19, RZ ;  /* 0x0000001316197210 */ /* 0x000fc40007ffe0ff */
[----:B------:R-:W-:Y:S02]  /*08a0*/  LOP3.LUT R19, R26, 0xffff, RZ, 0xc0, !PT ;  /* 0x0000ffff1a137812 */ /* 0x000fe400078ec0ff */
[----:B------:R-:W-:Y:S02]  /*08b0*/  SEL R31, R31, 0xfffffeae, !P2 ;  /* 0xfffffeae1f1f7807 */ /* 0x000fe40005000000 */
[----:B------:R-:W-:Y:S02]  /*08c0*/  SEL R32, R53, R32, !P2 ;  /* 0x0000002035207207 */ /* 0x000fe40005000000 */
[----:B------:R-:W-:Y:S02]  /*08d0*/  SEL R5, R52, R5, !P2 ;  /* 0x0000000534057207 */ /* 0x000fe40005000000 */
[----:B------:R-:W-:Y:S02]  /*08e0*/  SEL R6, R49, R6, !P2 ;  /* 0x0000000631067207 */ /* 0x000fe40005000000 */
[----:B------:R-:W-:-:S02]  /*08f0*/  SEL R29, R29, 0xc, P2 ;  /* 0x0000000c1d1d7807 */ /* 0x000fc40001000000 */
[----:B------:R-:W-:Y:S02]  /*0900*/  IADD3 R20, P2, PT, R24, R19, RZ ;  /* 0x0000001318147210 */ /* 0x000fe40007f5e0ff */
[----:B------:R-:W-:Y:S01]  /*0910*/  SHF.R.U32.HI R82, RZ, 0x10, R82 ;  /* 0x00000010ff527819 */ /* 0x000fe20000011652 */
[----:B------:R-:W-:Y:S01]  /*0920*/  IMAD R29, R66, 0xd, R29 ;  /* 0x0000000d421d7824 */ /* 0x000fe200078e021d */
[----:B------:R-:W-:Y:S01]  /*0930*/  LOP3.LUT R18, R23, 0xffff, RZ, 0xc0, !PT ;  /* 0x0000ffff17127812 */ /* 0x000fe200078ec0ff */
[----:B------:R-:W-:Y:S01]  /*0940*/  IMAD.X R19, RZ, RZ, RZ, P2 ;  /* 0x000000ffff137224 */ /* 0x000fe200010e06ff */
[----:B------:R-:W-:Y:S01]  /*0950*/  SHF.R.U32.HI R58, RZ, 0x16, R58 ;  /* 0x00000016ff3a7819 */ /* 0x000fe2000001163a */
[----:B------:R-:W-:Y:S01]  /*0960*/  IMAD R4, R27, 0x74, R82 ;  /* 0x000000741b047824 */ /* 0x000fe200078e0252 */
[----:B------:R-:W-:Y:S01]  /*0970*/  IADD3 R18, P2, PT, R21, R18, RZ ;  /* 0x0000001215127210 */ /* 0x000fe20007f5e0ff */
[----:B------:R-:W-:Y:S01]  /*0980*/  VIADD R29, R29, 0xfffffeaa ;  /* 0xfffffeaa1d1d7836 */ /* 0x000fe20000000000 */
[----:B------:R-:W-:-:S02]  /*0990*/  SHF.R.U32.HI R50, RZ, 0x18, R50 ;  /* 0x00000018ff327819 */ /* 0x000fc40000011632 */
[----:B------:R-:W-:Y:S02]  /*09a0*/  IADD3.X R17, PT, PT, RZ, RZ, RZ, P2, !PT ;  /* 0x000000ffff117210 */ /* 0x000fe400017fe4ff */
[----:B------:R-:W-:Y:S01]  /*09b0*/  ISETP.GT.U32.AND P2, PT, R4, 0x1cf, PT ;  /* 0x000001cf0400780c */ /* 0x000fe20003f44070 */
[C---:B------:R-:W-:Y:S01]  /*09c0*/  IMAD R4, R27.reuse, 0x2, R58 ;  /* 0x000000021b047824 */ /* 0x040fe200078e023a */
[C---:B------:R-:W-:Y:S01]  /*09d0*/  LEA R2, R27.reuse, R50, 0x1 ;  /* 0x000000321b027211 */ /* 0x040fe200078e08ff */
[----:B------:R-:W-:Y:S01]  /*09e0*/  IMAD R58, R58, 0xc40, RZ ;  /* 0x00000c403a3a7824 */ /* 0x000fe200078e02ff */
[----:B------:R-:W-:Y:S01]  /*09f0*/  SHF.R.U32.HI R46, RZ, 0x18, R46 ;  /* 0x00000018ff2e7819 */ /* 0x000fe2000001162e */
[----:B------:R-:W-:Y:S01]  /*0a00*/  IMAD R50, R50, 0xc40, RZ ;  /* 0x00000c4032327824 */ /* 0x000fe200078e02ff */
[----:B------:R-:W-:Y:S02]  /*0a10*/  ISETP.GT.U32.OR P6, PT, R4, 0x7, P6 ;  /* 0x000000070400780c */ /* 0x000fe400037c4470 */
[----:B------:R-:W-:Y:S01]  /*0a20*/  ISETP.GT.U32.OR P5, PT, R2, 0x7, P5 ;  /* 0x000000070200780c */ /* 0x000fe20002fa4470 */
[----:B------:R-:W-:Y:S01]  /*0a30*/  IMAD R4, R27, 0x2, R46 ;  /* 0x000000021b047824 */ /* 0x000fe200078e022e */
[----:B------:R-:W-:-:S02]  /*0a40*/  SHF.R.U32.HI R44, RZ, 0x18, R44 ;  /* 0x00000018ff2c7819 */ /* 0x000fc4000001162c */
[----:B------:R-:W-:Y:S02]  /*0a50*/  LOP3.LUT R2, R67, 0xffff, RZ, 0xc0, !PT ;  /* 0x0000ffff43027812 */ /* 0x000fe400078ec0ff */
[----:B------:R-:W-:Y:S02]  /*0a60*/  ISETP.GT.U32.OR P4, PT, R4, 0x7, P4 ;  /* 0x000000070400780c */ /* 0x000fe40002784470 */
[C---:B------:R-:W-:Y:S01]  /*0a70*/  LEA R28, R27.reuse, R44, 0x1 ;  /* 0x0000002c1b1c7211 */ /* 0x040fe200078e08ff */
[C---:B------:R-:W-:Y:S01]  /*0a80*/  IMAD R88, R2.reuse, 0x2aab, RZ ;  /* 0x00002aab02587824 */ /* 0x040fe200078e02ff */
[----:B------:R-:W-:Y:S01]  /*0a90*/  SHF.R.U32.HI R42, RZ, 0x18, R42 ;  /* 0x00000018ff2a7819 */ /* 0x000fe2000001162a */
[----:B------:R-:W-:Y:S01]  /*0aa0*/  IMAD R40, R2, 0xbc53, RZ ;  /* 0x0000bc5302287824 */ /* 0x000fe200078e02ff */
[----:B------:R-:W-:Y:S01]  /*0ab0*/  @P6 LOP3.LUT R16, R16, 0x80, RZ, 0xfc, !PT ;  /* 0x0000008010106812 */ /* 0x000fe200078efcff */
[----:B------:R-:W-:Y:S01]  /*0ac0*/  IMAD R44, R44, 0xc40, RZ ;  /* 0x00000c402c2c7824 */ /* 0x000fe200078e02ff */
[----:B------:R-:W-:Y:S01]  /*0ad0*/  ISETP.GT.U32.OR P3, PT, R28, 0x7, P3 ;  /* 0x000000071c00780c */ /* 0x000fe20001f64470 */
[----:B------:R-:W-:Y:S01]  /*0ae0*/  IMAD R2, R27, 0x2, R42 ;  /* 0x000000021b027824 */ /* 0x000fe200078e022a */
[----:B------:R-:W-:-:S02]  /*0af0*/  LOP3.LUT R16, R16, 0xfffffdff, RZ, 0xc0, !PT ;  /* 0xfffffdff10107812 */ /* 0x000fc400078ec0ff */
[----:B------:R-:W-:Y:S02]  /*0b00*/  LOP3.LUT R4, R61, 0xffff, RZ, 0xc0, !PT ;  /* 0x0000ffff3d047812 */ /* 0x000fe400078ec0ff */
[----:B------:R-:W-:Y:S02]  /*0b10*/  @P5 LOP3.LUT R16, R16, 0x200, RZ, 0xfc, !PT ;  /* 0x0000020010105812 */ /* 0x000fe400078efcff */
[----:B------:R-:W-:Y:S01]  /*0b20*/  ISETP.GT.U32.OR P2, PT, R2, 0x7, P2 ;  /* 0x000000070200780c */ /* 0x000fe20001744470 */
[----:B------:R-:W-:Y:S01]  /*0b30*/  IMAD R84, R4, 0x2aab, RZ ;  /* 0x00002aab04547824 */ /* 0x000fe200078e02ff */
[----:B------:R-:W-:Y:S01]  /*0b40*/  LOP3.LUT R16, R16, 0xfffff7ff, RZ, 0xc0, !PT ;  /* 0xfffff7ff10107812 */ /* 0x000fe200078ec0ff */
[----:B------:R-:W-:Y:S01]  /*0b50*/  IMAD R38, R4, 0xbc53, RZ ;  /* 0x0000bc5304267824 */ /* 0x000fe200078e02ff */
[----:B------:R-:W-:Y:S02]  /*0b60*/  SHF.R.U32.HI R88, RZ, 0x10, R88 ;  /* 0x00000010ff587819 */ /* 0x000fe40000011658 */
[----:B------:R-:W-:-:S02]  /*0b70*/  @P4 LOP3.LUT R16, R16, 0x800, RZ, 0xfc, !PT ;  /* 0x0000080010104812 */ /* 0x000fc400078efcff */
[----:B------:R-:W-:Y:S01]  /*0b80*/  SHF.R.U32.HI R40, RZ, 0x18, R40 ;  /* 0x00000018ff287819 */ /* 0x000fe20000011628 */
[C---:B------:R-:W-:Y:S01]  /*0b90*/  IMAD R4, R27.reuse, 0x74, R88 ;  /* 0x000000741b047824 */ /* 0x040fe200078e0258 */
[----:B------:R-:W-:Y:S02]  /*0ba0*/  LOP3.LUT R16, R16, 0xffffdfff, RZ, 0xc0, !PT ;  /* 0xffffdfff10107812 */ /* 0x000fe400078ec0ff */
[----:B------:R-:W-:Y:S01]  /*0bb0*/  LEA R2, R27, R40, 0x1 ;  /* 0x000000281b027211 */ /* 0x000fe200078e08ff */
[----:B------:R-:W-:Y:S01]  /*0bc0*/  IMAD R40, R40, 0xc40, RZ ;  /* 0x00000c4028287824 */ /* 0x000fe200078e02ff */
[----:B------:R-:W-:Y:S02]  /*0bd0*/  @P3 LOP3.LUT R16, R16, 0x2000, RZ, 0xfc, !PT ;  /* 0x0000200010103812 */ /* 0x000fe400078efcff */
[----:B------:R-:W-:Y:S02]  /*0be0*/  SHF.R.U32.HI R84, RZ, 0x10, R84 ;  /* 0x00000010ff547819 */ /* 0x000fe40000011654 */
[----:B------:R-:W-:-:S02]  /*0bf0*/  LOP3.LUT R16, R16, 0xf7ffffff, RZ, 0xc0, !PT ;  /* 0xf7ffffff10107812 */ /* 0x000fc400078ec0ff */
[----:B------:R-:W-:Y:S01]  /*0c00*/  ISETP.GT.U32.OR P1, PT, R30, 0xf, P1 ;  /* 0x0000000f1e00780c */ /* 0x000fe20000f24470 */
[C---:B------:R-:W-:Y:S01]  /*0c10*/  IMAD R30, R27.reuse, 0x74, R84 ;  /* 0x000000741b1e7824 */ /* 0x040fe200078e0254 */
[----:B------:R-:W-:Y:S02]  /*0c20*/  @P2 LOP3.LUT R16, R16, 0x8000000, RZ, 0xfc, !PT ;  /* 0x0800000010102812 */ /* 0x000fe400078efcff */
[----:B------:R-:W-:Y:S02]  /*0c30*/  ISETP.GT.U32.AND P2, PT, R4, 0x1cf, PT ;  /* 0x000001cf0400780c */ /* 0x000fe40003f44070 */
[----:B------:R-:W-:Y:S02]  /*0c40*/  SHF.R.U32.HI R38, RZ, 0x18, R38 ;  /* 0x00000018ff267819 */ /* 0x000fe40000011626 */
[----:B------:R-:W-:Y:S02]  /*0c50*/  ISETP.GT.U32.OR P2, PT, R2, 0x7, P2 ;  /* 0x000000070200780c */ /* 0x000fe40001744470 */
[----:B------:R-:W-:Y:S01]  /*0c60*/  LOP3.LUT R16, R16, 0xfbffffff, RZ, 0xc0, !PT ;  /* 0xfbffffff10107812 */ /* 0x000fe200078ec0ff */
[----:B------:R-:W-:Y:S01]  /*0c70*/  IMAD R28, R27, 0x2, R38 ;  /* 0x000000021b1c7824 */ /* 0x000fe200078e0226 */
[----:B------:R-:W-:Y:S01]  /*0c80*/  LOP3.LUT R2, R57, 0xffff, RZ, 0xc0, !PT ;  /* 0x0000ffff39027812 */ /* 0x000fe200078ec0ff */
[----:B------:R-:W-:Y:S01]  /*0c90*/  IMAD R38, R38, 0xc40, RZ ;  /* 0x00000c4026267824 */ /* 0x000fe200078e02ff */
[----:B------:R-:W-:-:S02]  /*0ca0*/  LOP3.LUT R4, R56, 0xffff, RZ, 0xc0, !PT ;  /* 0x0000ffff38047812 */ /* 0x000fc400078ec0ff */
[----:B------:R-:W-:Y:S01]  /*0cb0*/  IADD3 R22, PT, PT, R22, R63, RZ ;  /* 0x0000003f16167210 */ /* 0x000fe20007ffe0ff */
[----:B------:R-:W-:Y:S01]  /*0cc0*/  IMAD R86, R2, 0x2aab, RZ ;  /* 0x00002aab02567824 */ /* 0x000fe200078e02ff */
[----:B------:R-:W-:Y:S01]  /*0cd0*/  PRMT R73, R82, 0x9910, RZ ;  /* 0x0000991052497816 */ /* 0x000fe200000000ff */
[----:B------:R-:W-:Y:S01]  /*0ce0*/  IMAD R36, R2, 0xbc53, RZ ;  /* 0x0000bc5302247824 */ /* 0x000fe200078e02ff */
[----:B------:R-:W-:Y:S01]  /*0cf0*/  PRMT R54, R54, 0x9910, RZ ;  /* 0x0000991036367816 */ /* 0x000fe200000000ff */
[----:B------:R-:W-:Y:S01]  /*0d00*/  IMAD R34, R4, 0xbc53, RZ ;  /* 0x0000bc5304227824 */ /* 0x000fe200078e02ff */
[----:B------:R-:W-:Y:S01]  /*0d10*/  @P2 LOP3.LUT R16, R16, 0x4000000, RZ, 0xfc, !PT ;  /* 0x0400000010102812 */ /* 0x000fe200078efcff */
[----:B------:R-:W-:Y:S01]  /*0d20*/  IMAD R80, R4, 0x2aab, RZ ;  /* 0x00002aab04507824 */ /* 0x000fe200078e02ff */
[----:B------:R-:W-:Y:S01]  /*0d30*/  ISETP.GT.U32.AND P2, PT, R30, 0x1cf, PT ;  /* 0x000001cf1e00780c */ /* 0x000fe20003f44070 */
[----:B------:R-:W-:Y:S01]  /*0d40*/  IMAD R54, R54, 0x6, RZ ;  /* 0x0000000636367824 */ /* 0x000fe200078e02ff */
[----:B------:R-:W-:-:S02]  /*0d50*/  SHF.R.U32.HI R86, RZ, 0x10, R86 ;  /* 0x00000010ff567819 */ /* 0x000fc40000011656 */
[----:B------:R-:W-:Y:S02]  /*0d60*/  ISETP.GT.U32.OR P2, PT, R28, 0x7, P2 ;  /* 0x000000071c00780c */ /* 0x000fe40001744470 */
[----:B------:R-:W-:Y:S01]  /*0d70*/  LOP3.LUT R16, R16, 0xfdffffff, RZ, 0xc0, !PT ;  /* 0xfdffffff10107812 */ /* 0x000fe200078ec0ff */
[----:B------:R-:W-:Y:S01]  /*0d80*/  IMAD R4, R27, 0x74, R86 ;  /* 0x000000741b047824 */ /* 0x000fe200078e0256 */
[----:B------:R-:W-:Y:S02]  /*0d90*/  SHF.R.U32.HI R36, RZ, 0x18, R36 ;  /* 0x00000018ff247819 */ /* 0x000fe40000011624 */
[----:B------:R-:W-:Y:S02]  /*0da0*/  LOP3.LUT R28, R55, 0xffff, RZ, 0xc0, !PT ;  /* 0x0000ffff371c7812 */ /* 0x000fe400078ec0ff */
[C---:B------:R-:W-:Y:S01]  /*0db0*/  LEA R2, R27.reuse, R36, 0x1 ;  /* 0x000000241b027211 */ /* 0x040fe200078e08ff */
[----:B------:R-:W-:Y:S01]  /*0dc0*/  IMAD R36, R36, 0xc40, RZ ;  /* 0x00000c4024247824 */ /* 0x000fe200078e02ff */
[----:B------:R-:W-:Y:S01]  /*0dd0*/  SHF.R.U32.HI R80, RZ, 0x10, R80 ;  /* 0x00000010ff507819 */ /* 0x000fe20000011650 */
[C---:B------:R-:W-:Y:S01]  /*0de0*/  IMAD R30, R28.reuse, 0xbc53, RZ ;  /* 0x0000bc531c1e7824 */ /* 0x040fe200078e02ff */
[----:B------:R-:W-:Y:S01]  /*0df0*/  SHF.R.U32.HI R34, RZ, 0x18, R34 ;  /* 0x00000018ff227819 */ /* 0x000fe20000011622 */
[----:B------:R-:W-:Y:S01]  /*0e00*/  IMAD R78, R28, 0x2aab, RZ ;  /* 0x00002aab1c4e7824 */ /* 0x000fe200078e02ff */
[----:B------:R-:W-:Y:S01]  /*0e10*/  @P2 LOP3.LUT R16, R16, 0x2000000, RZ, 0xfc, !PT ;  /* 0x0200000010102812 */ /* 0x000fe200078efcff */
[----:B------:R-:W-:Y:S01]  /*0e20*/  IMAD R28, R27, 0x74, R80 ;  /* 0x000000741b1c7824 */ /* 0x000fe200078e0250 */
[----:B------:R-:W-:-:S02]  /*0e30*/  ISETP.GT.U32.AND P2, PT, R4, 0x1cf, PT ;  /* 0x000001cf0400780c */ /* 0x000fc40003f44070 */
[----:B------:R-:W-:Y:S02]  /*0e40*/  LOP3.LUT R16, R16, 0xfeffffff, RZ, 0xc0, !PT ;  /* 0xfeffffff10107812 */ /* 0x000fe400078ec0ff */
[----:B------:R-:W-:Y:S01]  /*0e50*/  ISETP.GT.U32.OR P2, PT, R2, 0x7, P2 ;  /* 0x000000070200780c */ /* 0x000fe20001744470 */
[C---:B------:R-:W-:Y:S01]  /*0e60*/  IMAD R2, R27.reuse, 0x2, R34 ;  /* 0x000000021b027824 */ /* 0x040fe200078e0222 */
[----:B------:R-:W-:Y:S02]  /*0e70*/  SHF.R.U32.HI R78, RZ, 0x10, R78 ;  /* 0x00000010ff4e7819 */ /* 0x000fe4000001164e */
[----:B------:R-:W-:Y:S02]  /*0e80*/  SHF.R.U32.HI R30, RZ, 0x18, R30 ;  /* 0x00000018ff1e7819 */ /* 0x000fe4000001161e */
[----:B------:R-:W-:Y:S01]  /*0e90*/  LOP3.LUT R4, R52, 0xffff, RZ, 0xc0, !PT ;  /* 0x0000ffff34047812 */ /* 0x000fe200078ec0ff */
[----:B------:R-:W-:Y:S01]  /*0ea0*/  IMAD R63, R27, 0x74, R78 ;  /* 0x000000741b3f7824 */ /* 0x000fe200078e024e */
[----:B------:R-:W-:-:S02]  /*0eb0*/  LOP3.LUT R37, R37, 0xffff, RZ, 0xc0, !PT ;  /* 0x0000ffff25257812 */ /* 0x000fc400078ec0ff */
[----:B------:R-:W-:Y:S01]  /*0ec0*/  IADD3 R33, PT, PT, R33, -0x156, RZ ;  /* 0xfffffeaa21217810 */ /* 0x000fe20007ffe0ff */
[----:B------:R-:W-:Y:S02]  /*0ed0*/  IMAD R70, R4, 0x2aab, RZ ;  /* 0x00002aab04467824 */ /* 0x000fe400078e02ff */
[----:B------:R-:W-:Y:S02]  /*0ee0*/  @P2 LOP3.LUT R16, R16, 0x1000000, RZ, 0xfc, !PT ;  /* 0x0100000010102812 */ /* 0x000fe400078efcff */
[----:B------:R-:W-:Y:S02]  /*0ef0*/  ISETP.GT.U32.AND P2, PT, R28, 0x1cf, PT ;  /* 0x000001cf1c00780c */ /* 0x000fe40003f44070 */
[----:B------:R-:W-:Y:S02]  /*0f00*/  LOP3.LUT R16, R16, 0xffbfffff, RZ, 0xc0, !PT ;  /* 0xffbfffff10107812 */ /* 0x000fe400078ec0ff */
[----:B------:R-:W-:Y:S02]  /*0f10*/  ISETP.GT.U32.OR P2, PT, R2, 0x7, P2 ;  /* 0x000000070200780c */ /* 0x000fe40001744470 */
[----:B------:R-:W-:-:S02]  /*0f20*/  LOP3.LUT R2, R53, 0xffff, RZ, 0xc0, !PT ;  /* 0x0000ffff35027812 */ /* 0x000fc400078ec0ff */
[----:B------:R-:W-:Y:S01]  /*0f30*/  LEA R28, R27, R30, 0x1 ;  /* 0x0000001e1b1c7211 */ /* 0x000fe200078e08ff */
[----:B------:R-:W-:Y:S01]  /*0f40*/  IMAD R30, R30, 0xc40, RZ ;  /* 0x00000c401e1e7824 */ /* 0x000fe200078e02ff */
[----:B------:R-:W-:Y:S01]  /*0f50*/  SHF.R.U32.HI R70, RZ, 0x10, R70 ;  /* 0x00000010ff467819 */ /* 0x000fe20000011646 */
[----:B------:R-:W-:-:S04]  /*0f60*/  IMAD R76, R2, 0x2aab, RZ ;  /* 0x00002aab024c7824 */ /* 0x000fc800078e02ff */
[----:B------:R-:W-:Y:S01]  /*0f70*/  IMAD R71, R27, 0x74, R70 ;  /* 0x000000741b477824 */ /* 0x000fe200078e0246 */
[----:B------:R-:W-:Y:S02]  /*0f80*/  SHF.R.U32.HI R76, RZ, 0x10, R76 ;  /* 0x00000010ff4c7819 */ /* 0x000fe4000001164c */
[----:B------:R-:W-:Y:S02]  /*0f90*/  @P2 LOP3.LUT R16, R16, 0x400000, RZ, 0xfc, !PT ;  /* 0x0040000010102812 */ /* 0x000fe400078efcff */
[----:B------:R-:W-:Y:S02]  /*0fa0*/  ISETP.GT.U32.AND P2, PT, R63, 0x1cf, PT ;  /* 0x000001cf3f00780c */ /* 0x000fe40003f44070 */
[----:B------:R-:W-:Y:S02]  /*0fb0*/  LOP3.LUT R63, R49, 0xffff, RZ, 0xc0, !PT ;  /* 0x0000ffff313f7812 */ /* 0x000fe400078ec0ff */
[----:B------:R-:W-:Y:S01]  /*0fc0*/  ISETP.GT.U32.OR P2, PT, R28, 0x7, P2 ;  /* 0x000000071c00780c */ /* 0x000fe20001744470 */
[----:B------:R-:W-:Y:S01]  /*0fd0*/  IMAD R28, R2, 0xbc53, RZ ;  /* 0x0000bc53021c7824 */ /* 0x000fe200078e02ff */
[----:B------:R-:W-:Y:S01]  /*0fe0*/  LOP3.LUT R16, R16, 0xff7fffff, RZ, 0xc0, !PT ;  /* 0xff7fffff10107812 */ /* 0x000fe200078ec0ff */
[----:B------:R-:W-:-:S02]  /*0ff0*/  IMAD R2, R4, 0xbc53, RZ ;  /* 0x0000bc5304027824 */ /* 0x000fc400078e02ff */
[C---:B------:R-:W-:Y:S01]  /*1000*/  IMAD R69, R63.reuse, 0xbc53, RZ ;  /* 0x0000bc533f457824 */ /* 0x040fe200078e02ff */
[----:B------:R-:W-:Y:S01]  /*1010*/  SHF.R.U32.HI R28, RZ, 0x18, R28 ;  /* 0x00000018ff1c7819 */ /* 0x000fe2000001161c */
[----:B------:R-:W-:Y:S01]  /*1020*/  IMAD R68, R63, 0x2aab, RZ ;  /* 0x00002aab3f447824 */ /* 0x000fe200078e02ff */
[----:B------:R-:W-:Y:S01]  /*1030*/  SHF.R.U32.HI R4, RZ, 0x18, R2 ;  /* 0x00000018ff047819 */ /* 0x000fe20000011602 */
[C---:B------:R-:W-:Y:S02]  /*1040*/  IMAD R63, R27.reuse, 0x74, R76 ;  /* 0x000000741b3f7824 */ /* 0x040fe400078e024c */
[----:B------:R-:W-:Y:S01]  /*1050*/  IMAD R2, R27, 0x2, R28 ;  /* 0x000000021b027824 */ /* 0x000fe200078e021c */
[----:B------:R-:W-:Y:S01]  /*1060*/  SHF.R.U32.HI R68, RZ, 0x10, R68 ;  /* 0x00000010ff447819 */ /* 0x000fe20000011644 */
[----:B------:R-:W-:Y:S01]  /*1070*/  IMAD R28, R28, 0xc40, RZ ;  /* 0x00000c401c1c7824 */ /* 0x000fe200078e02ff */
[----:B------:R-:W-:Y:S02]  /*1080*/  @P2 LOP3.LUT R16, R16, 0x800000, RZ, 0xfc, !PT ;  /* 0x0080000010102812 */ /* 0x000fe400078efcff */
[----:B------:R-:W-:-:S02]  /*1090*/  ISETP.GT.U32.AND P2, PT, R63, 0x1cf, PT ;  /* 0x000001cf3f00780c */ /* 0x000fc40003f44070 */
[----:B------:R-:W-:Y:S02]  /*10a0*/  LOP3.LUT R16, R16, 0xfff7ffff, RZ, 0xc0, !PT ;  /* 0xfff7ffff10107812 */ /* 0x000fe400078ec0ff */
[----:B------:R-:W-:Y:S02]  /*10b0*/  ISETP.GT.U32.OR P2, PT, R2, 0x7, P2 ;  /* 0x000000070200780c */ /* 0x000fe40001744470 */
[----:B------:R-:W-:Y:S01]  /*10c0*/  SHF.R.U32.HI R2, RZ, 0x18, R69 ;  /* 0x00000018ff027819 */ /* 0x000fe20000011645 */
[C---:B------:R-:W-:Y:S01]  /*10d0*/  IMAD R69, R27.reuse, 0x74, R68 ;  /* 0x000000741b457824 */ /* 0x040fe200078e0244 */
[----:B------:R-:W-:-:S09]  /*10e0*/  LEA R63, R27, R4, 0x1 ;  /* 0x000000041b3f7211 */ /* 0x000fd200078e08ff */
[----:B------:R-:W-:Y:S02]  /*10f0*/  @P2 LOP3.LUT R16, R16, 0x80000, RZ, 0xfc, !PT ;  /* 0x0008000010102812 */ /* 0x000fe400078efcff */
[----:B------:R-:W-:Y:S02]  /*1100*/  ISETP.GT.U32.AND P2, PT, R71, 0x1cf, PT ;  /* 0x000001cf4700780c */ /* 0x000fe40003f44070 */
[----:B------:R-:W-:Y:S02]  /*1110*/  PRMT R71, R74, 0x9910, RZ ;  /* 0x000099104a477816 */ /* 0x000fe400000000ff */
[----:B------:R-:W-:Y:S02]  /*1120*/  ISETP.GT.U32.OR P3, PT, R63, 0x7, P2 ;  /* 0x000000073f00780c */ /* 0x000fe40001764470 */
[----:B------:R-:W-:Y:S01]  /*1130*/  ISETP.GT.U32.AND P2, PT, R69, 0x1cf, PT ;  /* 0x000001cf4500780c */ /* 0x000fe20003f44070 */
[----:B------:R-:W-:Y:S01]  /*1140*/  IMAD R71, R71, 0x6, RZ ;  /* 0x0000000647477824 */ /* 0x000fe200078e02ff */
[----:B------:R-:W-:Y:S01]  /*1150*/  PRMT R69, R72, 0x9910, RZ ;  /* 0x0000991048457816 */ /* 0x000fe200000000ff */
[C---:B------:R-:W-:Y:S01]  /*1160*/  IMAD R72, R27.reuse, 0x30, R66 ;  /* 0x000000301b487824 */ /* 0x040fe200078e0242 */
[----:B------:R-:W-:Y:S01]  /*1170*/  LEA R63, R27, R2, 0x1 ;  /* 0x000000021b3f7211 */ /* 0x000fe200078e08ff */
[----:B------:R-:W-:Y:S01]  /*1180*/  IMAD R2, R2, 0xc40, RZ ;  /* 0x00000c4002027824 */ /* 0x000fe200078e02ff */
[----:B------:R-:W-:Y:S01]  /*1190*/  LOP3.LUT R16, R16, 0xfffdffff, RZ, 0xc0, !PT ;  /* 0xfffdffff10107812 */ /* 0x000fe200078ec0ff */
[----:B------:R-:W-:Y:S01]  /*11a0*/  IMAD R69, R69, 0x6, RZ ;  /* 0x0000000645457824 */ /* 0x000fe200078e02ff */
[----:B------:R-:W-:Y:S01]  /*11b0*/  ISETP.GT.U32.OR P2, PT, R63, 0x7, P2 ;  /* 0x000000073f00780c */ /* 0x000fe20001744470 */
[----:B------:R-:W-:Y:S01]  /*11c0*/  IMAD.SHL.U32 R72, R72, 0x2, RZ ;  /* 0x0000000248487824 */ /* 0x000fe200078e00ff */
[----:B------:R-:W-:-:S02]  /*11d0*/  PRMT R63, R62, 0x9910, RZ ;  /* 0x000099103e3f7816 */ /* 0x000fc400000000ff */
[----:B------:R-:W-:Y:S01]  /*11e0*/  IADD3 R75, PT, PT, RZ, -R69, RZ ;  /* 0x80000045ff4b7210 */ /* 0x000fe20007ffe0ff */
[----:B------:R-:W-:Y:S01]  /*11f0*/  IMAD R69, R73, 0x6, RZ ;  /* 0x0000000649457824 */ /* 0x000fe200078e02ff */
[C---:B------:R-:W-:Y:S01]  /*1200*/  ISETP.GT.U32.OR P0, PT, R72.reuse, 0x17f, P0 ;  /* 0x0000017f4800780c */ /* 0x040fe20000704470 */
[----:B------:R-:W-:Y:S01]  /*1210*/  IMAD.MOV R73, RZ, RZ, -R71 ;  /* 0x000000ffff497224 */ /* 0x000fe200078e0a47 */
[----:B------:R-:W-:Y:S01]  /*1220*/  PRMT R71, R75, 0x7710, RZ ;  /* 0x000077104b477816 */ /* 0x000fe200000000ff */
[----:B------:R-:W-:Y:S01]  /*1230*/  IMAD R63, R63, 0x6, RZ ;  /* 0x000000063f3f7824 */ /* 0x000fe200078e02ff */
[----:B------:R-:W-:Y:S01]  /*1240*/  ISETP.GT.U32.OR P1, PT, R72, 0x17e, P1 ;  /* 0x0000017e4800780c */ /* 0x000fe20000f24470 */
[----:B------:R-:W-:Y:S01]  /*1250*/  IMAD.MOV R69, RZ, RZ, -R69 ;  /* 0x000000ffff457224 */ /* 0x000fe200078e0a45 */
[----:B------:R-:W-:Y:S02]  /*1260*/  PRMT R72, R73, 0x7710, RZ ;  /* 0x0000771049487816 */ /* 0x000fe400000000ff */
[----:B------:R-:W-:-:S02]  /*1270*/  IADD3 R63, PT, PT, RZ, -R63, RZ ;  /* 0x8000003fff3f7210 */ /* 0x000fc40007ffe0ff */
[----:B------:R-:W-:Y:S02]  /*1280*/  IADD3 R60, PT, PT, R60, R71, RZ ;  /* 0x000000473c3c7210 */ /* 0x000fe40007ffe0ff */
[----:B------:R-:W-:Y:S02]  /*1290*/  IADD3 R59, PT, PT, R59, R72, RZ ;  /* 0x000000483b3b7210 */ /* 0x000fe40007ffe0ff */
[----:B------:R-:W-:Y:S02]  /*12a0*/  PRMT R71, R88, 0x9910, RZ ;  /* 0x0000991058477816 */ /* 0x000fe400000000ff */
[----:B------:R-:W-:Y:S02]  /*12b0*/  PRMT R69, R69, 0x7710, RZ ;  /* 0x0000771045457816 */ /* 0x000fe400000000ff */
[----:B------:R-:W-:Y:S02]  /*12c0*/  PRMT R72, R84, 0x9910, RZ ;  /* 0x0000991054487816 */ /* 0x000fe400000000ff */
[----:B------:R-:W-:-:S02]  /*12d0*/  PRMT R74, R63, 0x7710, RZ ;  /* 0x000077103f4a7816 */ /* 0x000fc400000000ff */
[----:B------:R-:W-:Y:S01]  /*12e0*/  IADD3 R64, PT, PT, R64, R69, RZ ;  /* 0x0000004540407210 */ /* 0x000fe20007ffe0ff */
[----:B------:R-:W-:Y:S01]  /*12f0*/  IMAD R69, R71, 0x6, RZ ;  /* 0x0000000647457824 */ /* 0x000fe200078e02ff */
[----:B------:R-:W-:Y:S01]  /*1300*/  PRMT R73, R86, 0x9910, RZ ;  /* 0x0000991056497816 */ /* 0x000fe200000000ff */
[----:B------:R-:W-:Y:S01]  /*1310*/  IMAD R71, R72, 0x6, RZ ;  /* 0x0000000648477824 */ /* 0x000fe200078e02ff */
[----:B------:R-:W-:Y:S02]  /*1320*/  IADD3 R65, PT, PT, R65, R74, RZ ;  /* 0x0000004a41417210 */ /* 0x000fe40007ffe0ff */
[----:B------:R-:W-:Y:S01]  /*1330*/  PRMT R74, R80, 0x9910, RZ ;  /* 0x00009910504a7816 */ /* 0x000fe200000000ff */
[----:B------:R-:W-:Y:S01]  /*1340*/  IMAD R72, R73, 0x6, RZ ;  /* 0x0000000649487824 */ /* 0x000fe200078e02ff */
[----:B------:R-:W-:Y:S01]  /*1350*/  PRMT R75, R78, 0x9910, RZ ;  /* 0x000099104e4b7816 */ /* 0x000fe200000000ff */
[----:B------:R-:W-:Y:S01]  /*1360*/  IMAD.MOV R73, RZ, RZ, -R69 ;  /* 0x000000ffff497224 */ /* 0x000fe200078e0a45 */
[----:B------:R-:W-:Y:S01]  /*1370*/  IADD3 R78, PT, PT, RZ, -R71, RZ ;  /* 0x80000047ff4e7210 */ /* 0x000fe20007ffe0ff */
[----:B------:R-:W-:Y:S01]  /*1380*/  IMAD R69, R74, 0x6, RZ ;  /* 0x000000064a457824 */ /* 0x000fe200078e02ff */
[----:B------:R-:W-:Y:S01]  /*1390*/  MOV R71, R75 ;  /* 0x0000004b00477202 */ /* 0x000fe20000000f00 */
[----:B------:R-:W-:Y:S01]  /*13a0*/  IMAD.MOV R72, RZ, RZ, -R72 ;  /* 0x000000ffff487224 */ /* 0x000fe200078e0a48 */
[----:B------:R-:W-:Y:S01]  /*13b0*/  PRMT R74, R73, 0x7710, RZ ;  /* 0x00007710494a7816 */ /* 0x000fe200000000ff */
[----:B------:R-:W-:Y:S01]  /*13c0*/  IMAD.MOV R69, RZ, RZ, -R69 ;  /* 0x000000ffff457224 */ /* 0x000fe200078e0a45 */
[----:B------:R-:W-:Y:S01]  /*13d0*/  PRMT R73, R76, 0x9910, RZ ;  /* 0x000099104c497816 */ /* 0x000fe200000000ff */
[----:B------:R-:W-:Y:S01]  /*13e0*/  IMAD R71, R71, 0x6, RZ ;  /* 0x0000000647477824 */ /* 0x000fe200078e02ff */
[----:B------:R-:W-:-:S02]  /*13f0*/  PRMT R72, R72, 0x7710, RZ ;  /* 0x0000771048487816 */ /* 0x000fc400000000ff */
[----:B------:R-:W-:Y:S02]  /*1400*/  PRMT R69, R69, 0x7710, RZ ;  /* 0x0000771045457816 */ /* 0x000fe400000000ff */
[----:B------:R-:W-:Y:S02]  /*1410*/  IADD3 R71, PT, PT, RZ, -R71, RZ ;  /* 0x80000047ff477210 */ /* 0x000fe40007ffe0ff */
[----:B------:R-:W-:Y:S01]  /*1420*/  IADD3 R57, PT, PT, R57, R72, RZ ;  /* 0x0000004839397210 */ /* 0x000fe20007ffe0ff */
[----:B------:R-:W-:Y:S01]  /*1430*/  IMAD.IADD R56, R56, 0x1, R69 ;  /* 0x0000000138387824 */ /* 0x000fe200078e0245 */
[----:B------:R-:W-:Y:S01]  /*1440*/  PRMT R72, R71, 0x7710, RZ ;  /* 0x0000771047487816 */ /* 0x000fe200000000ff */
[----:B------:R-:W-:Y:S01]  /*1450*/  IMAD R69, R73, 0x6, RZ ;  /* 0x0000000649457824 */ /* 0x000fe200078e02ff */
[C---:B------:R-:W-:Y:S01]  /*1460*/  LOP3.LUT R71, R48.reuse, 0xffff, RZ, 0xc0, !PT ;  /* 0x0000ffff30477812 */ /* 0x040fe200078ec0ff */
[----:B------:R-:W-:Y:S01]  /*1470*/  VIADD R48, R48, 0xfffffeaa ;  /* 0xfffffeaa30307836 */ /* 0x000fe20000000000 */
[----:B------:R-:W-:-:S02]  /*1480*/  IADD3 R55, PT, PT, R55, R72, RZ ;  /* 0x0000004837377210 */ /* 0x000fc40007ffe0ff */
[----:B------:R-:W-:Y:S01]  /*1490*/  PRMT R72, R70, 0x9910, RZ ;  /* 0x0000991046487816 */ /* 0x000fe200000000ff */
[----:B------:R-:W-:Y:S01]  /*14a0*/  IMAD R71, R71, 0xaaab, RZ ;  /* 0x0000aaab47477824 */ /* 0x000fe200078e02ff */
[----:B------:R-:W-:Y:S02]  /*14b0*/  IADD3 R70, PT, PT, RZ, -R69, RZ ;  /* 0x80000045ff467210 */ /* 0x000fe40007ffe0ff */
[----:B------:R-:W-:Y:S02]  /*14c0*/  @P3 LOP3.LUT R16, R16, 0x20000, RZ, 0xfc, !PT ;  /* 0x0002000010103812 */ /* 0x000fe400078efcff */
[----:B------:R-:W-:Y:S02]  /*14d0*/  PRMT R70, R70, 0x7710, RZ ;  /* 0x0000771046467816 */ /* 0x000fe400000000ff */
[----:B------:R-:W-:Y:S02]  /*14e0*/  SHF.R.U32.HI R69, RZ, 0x12, R71 ;  /* 0x00000012ff457819 */ /* 0x000fe40000011647 */
[----:B------:R-:W-:Y:S01]  /*14f0*/  PRMT R71, R68, 0x9910, RZ ;  /* 0x0000991044477816 */ /* 0x000fe200000000ff */
[----:B------:R-:W-:Y:S01]  /*1500*/  IMAD.IADD R53, R53, 0x1, R70 ;  /* 0x0000000135357824 */ /* 0x000fe200078e0246 */
[----:B------:R-:W-:Y:S01]  /*1510*/  IADD3 R70, PT, PT, RZ, -R54, RZ ;  /* 0x80000036ff467210 */ /* 0x000fe20007ffe0ff */
[----:B------:R-:W-:Y:S01]  /*1520*/  IMAD R68, R72, 0x6, RZ ;  /* 0x0000000648447824 */ /* 0x000fe200078e02ff */
[----:B------:R-:W-:Y:S01]  /*1530*/  PRMT R72, R69, 0x9910, RZ ;  /* 0x0000991045487816 */ /* 0x000fe200000000ff */
[----:B------:R-:W-:Y:S01]  /*1540*/  IMAD R54, R71, 0x6, RZ ;  /* 0x0000000647367824 */ /* 0x000fe200078e02ff */
[----:B------:R-:W-:-:S02]  /*1550*/  LOP3.LUT R69, R51, 0xffff, RZ, 0xc0, !PT ;  /* 0x0000ffff33457812 */ /* 0x000fc400078ec0ff */
[----:B------:R-:W-:Y:S02]  /*1560*/  PRMT R51, R70, 0x7710, RZ ;  /* 0x0000771046337816 */ /* 0x000fe400000000ff */
[----:B------:R-:W-:Y:S01]  /*1570*/  IADD3 R68, PT, PT, RZ, -R68, RZ ;  /* 0x80000044ff447210 */ /* 0x000fe20007ffe0ff */
[----:B------:R-:W-:Y:S01]  /*1580*/  IMAD R69, R69, 0xaaab, RZ ;  /* 0x0000aaab45457824 */ /* 0x000fe200078e02ff */
[----:B------:R-:W-:Y:S01]  /*1590*/  IADD3 R54, PT, PT, RZ, -R54, RZ ;  /* 0x80000036ff367210 */ /* 0x000fe20007ffe0ff */
[----:B------:R-:W-:Y:S01]  /*15a0*/  IMAD.IADD R51, R0, 0x1, R51 ;  /* 0x0000000100337824 */ /* 0x000fe200078e0233 */
[----:B------:R-:W-:Y:S01]  /*15b0*/  PRMT R71, R68, 0x7710, RZ ;  /* 0x0000771044477816 */ /* 0x000fe200000000ff */
[----:B------:R-:W-:Y:S01]  /*15c0*/  IMAD.MOV.U32 R68, RZ, RZ, R72 ;  /* 0x000000ffff447224 */ /* 0x000fe200078e0048 */
[----:B------:R-:W-:Y:S01]  /*15d0*/  PRMT R70, R54, 0x7710, RZ ;  /* 0x0000771036467816 */ /* 0x000fe200000000ff */
[----:B------:R-:W-:Y:S01]  /*15e0*/  IMAD R0, R27, 0x2b8, R0 ;  /* 0x000002b81b007824 */ /* 0x000fe200078e0200 */
[----:B------:R-:W-:Y:S01]  /*15f0*/  LOP3.LUT R51, R51, 0xffff, RZ, 0xc0, !PT ;  /* 0x0000ffff33337812 */ /* 0x000fe200078ec0ff */
[----:B------:R-:W-:Y:S01]  /*1600*/  IMAD R54, R68, 0x38, RZ ;  /* 0x0000003844367824 */ /* 0x000fe200078e02ff */
[----:B------:R-:W-:-:S02]  /*1610*/  SHF.R.U32.HI R68, RZ, 0x12, R69 ;  /* 0x00000012ff447819 */ /* 0x000fc40000011645 */
[----:B------:R-:W-:Y:S02]  /*1620*/  LOP3.LUT R69, R58, R51, RZ, 0xfc, !PT ;  /* 0x000000333a457212 */ /* 0x000fe400078efcff */
[----:B------:R-:W-:Y:S02]  /*1630*/  LOP3.LUT R54, R54, 0xffff, RZ, 0xc0, !PT ;  /* 0x0000ffff36367812 */ /* 0x000fe400078ec0ff */
[----:B------:R-:W-:Y:S02]  /*1640*/  LOP3.LUT R58, R15, 0xffff, RZ, 0xc0, !PT ;  /* 0x0000ffff0f3a7812 */ /* 0x000fe400078ec0ff */
[----:B------:R-:W-:Y:S02]  /*1650*/  PRMT R68, R68, 0x9910, RZ ;  /* 0x0000991044447816 */ /* 0x000fe400000000ff */
[----:B------:R-:W-:Y:S01]  /*1660*/  IADD3 R15, PT, PT, R54, R69, RZ ;  /* 0x00000045360f7210 */ /* 0x000fe20007ffe0ff */
[----:B------:R-:W-:Y:S01]  /*1670*/  IMAD R54, R58, 0xaaab, RZ ;  /* 0x0000aaab3a367824 */ /* 0x000fe200078e02ff */
[----:B------:R-:W-:-:S02]  /*1680*/  MOV R58, R68 ;  /* 0x00000044003a7202 */ /* 0x000fc40000000f00 */
[----:B------:R-:W-:Y:S02]  /*1690*/  LOP3.LUT P3, RZ, R51, UR4, RZ, 0xfc, !PT ;  /* 0x0000000433ff7c12 */ /* 0x000fe4000f86fcff */
[----:B------:R-:W-:Y:S02]  /*16a0*/  SHF.R.U32.HI R54, RZ, 0x12, R54 ;  /* 0x00000012ff367819 */ /* 0x000fe40000011636 */
[----:B------:R-:W-:Y:S01]  /*16b0*/  ISETP.LT.U32.OR P3, PT, R48, -0x150, !P3 ;  /* 0xfffffeb03000780c */ /* 0x000fe20005f61470 */
[----:B------:R-:W-:Y:S01]  /*16c0*/  IMAD R48, R58, 0x38, RZ ;  /* 0x000000383a307824 */ /* 0x000fe200078e02ff */
[----:B------:R-:W-:Y:S02]  /*16d0*/  LOP3.LUT R58, R14, 0xffff, RZ, 0xc0, !PT ;  /* 0x0000ffff0e3a7812 */ /* 0x000fe400078ec0ff */
[----:B------:R-:W-:Y:S02]  /*16e0*/  PRMT R54, R54, 0x9910, RZ ;  /* 0x0000991036367816 */ /* 0x000fe400000000ff */
[----:B------:R-:W-:Y:S01]  /*16f0*/  LOP3.LUT R14, R48, 0xffff, RZ, 0xc0, !PT ;  /* 0x0000ffff300e7812 */ /* 0x000fe200078ec0ff */
[----:B------:R-:W-:Y:S01]  /*1700*/  IMAD R48, R58, 0xaaab, RZ ;  /* 0x0000aaab3a307824 */ /* 0x000fe200078e02ff */
[----:B------:R-:W-:Y:S01]  /*1710*/  MOV R58, R54 ;  /* 0x00000036003a7202 */ /* 0x000fe20000000f00 */
[----:B------:R-:W-:Y:S01]  /*1720*/  IMAD R54, R66, 0xd, R45 ;  /* 0x0000000d42367824 */ /* 0x000fe200078e022d */
[----:B------:R-:W-:Y:S01]  /*1730*/  LOP3.LUT R65, R65, 0xffff, RZ, 0xc0, !PT ;  /* 0x0000ffff41417812 */ /* 0x000fe200078ec0ff */
[----:B------:R-:W-:Y:S01]  /*1740*/  IMAD R45, R46, 0xc40, RZ ;  /* 0x00000c402e2d7824 */ /* 0x000fe200078e02ff */
[----:B------:R-:W-:-:S02]  /*1750*/  SHF.R.U32.HI R48, RZ, 0x12, R48 ;  /* 0x00000012ff307819 */ /* 0x000fc40000011630 */
[----:B------:R-:W-:Y:S02]  /*1760*/  LOP3.LUT R60, R60, 0xffff, RZ, 0xc0, !PT ;  /* 0x0000ffff3c3c7812 */ /* 0x000fe400078ec0ff */
[----:B------:R-:W-:Y:S02]  /*1770*/  PRMT R48, R48, 0x9910, RZ ;  /* 0x0000991030307816 */ /* 0x000fe400000000ff */
[----:B------:R-:W-:Y:S02]  /*1780*/  LOP3.LUT R69, R50, R65, RZ, 0xfc, !PT ;  /* 0x0000004132457212 */ /* 0x000fe400078efcff */
[----:B------:R-:W-:Y:S01]  /*1790*/  IADD3 R50, PT, PT, R47, -0x156, RZ ;  /* 0xfffffeaa2f327810 */ /* 0x000fe20007ffe0ff */
[----:B------:R-:W-:Y:S01]  /*17a0*/  IMAD R47, R58, 0x38, RZ ;  /* 0x000000383a2f7824 */ /* 0x000fe200078e02ff */
[----:B------:R-:W-:Y:S01]  /*17b0*/  LOP3.LUT R46, R45, R60, RZ, 0xfc, !PT ;  /* 0x0000003c2d2e7212 */ /* 0x000fe200078efcff */
[----:B------:R-:W-:Y:S01]  /*17c0*/  IMAD.IADD R14, R14, 0x1, R69 ;  /* 0x000000010e0e7824 */ /* 0x000fe200078e0245 */
[----:B------:R-:W-:-:S02]  /*17d0*/  LOP3.LUT R58, R13, 0xffff, RZ, 0xc0, !PT ;  /* 0x0000ffff0d3a7812 */ /* 0x000fc400078ec0ff */
[----:B------:R-:W-:Y:S02]  /*17e0*/  MOV R45, R48 ;  /* 0x00000030002d7202 */ /* 0x000fe40000000f00 */
[----:B------:R-:W-:Y:S01]  /*17f0*/  LOP3.LUT R13, R47, 0xffff, RZ, 0xc0, !PT ;  /* 0x0000ffff2f0d7812 */ /* 0x000fe200078ec0ff */
[----:B------:R-:W-:Y:S01]  /*1800*/  IMAD R58, R58, 0xaaab, RZ ;  /* 0x0000aaab3a3a7824 */ /* 0x000fe200078e02ff */
[----:B------:R-:W-:Y:S01]  /*1810*/  LOP3.LUT R59, R59, 0xffff, RZ, 0xc0, !PT ;  /* 0x0000ffff3b3b7812 */ /* 0x000fe200078ec0ff */
[----:B------:R-:W-:Y:S01]  /*1820*/  IMAD R45, R45, 0x38, RZ ;  /* 0x000000382d2d7824 */ /* 0x000fe200078e02ff */
[----:B------:R-:W-:Y:S01]  /*1830*/  LOP3.LUT R48, R12, 0xffff, RZ, 0xc0, !PT ;  /* 0x0000ffff0c307812 */ /* 0x000fe200078ec0ff */
[----:B------:R-:W-:Y:S01]  /*1840*/  IMAD.IADD R13, R13, 0x1, R46 ;  /* 0x000000010d0d7824 */ /* 0x000fe200078e022e */
[----:B------:R-:W-:Y:S02]  /*1850*/  SHF.R.U32.HI R46, RZ, 0x12, R58 ;  /* 0x00000012ff2e7819 */ /* 0x000fe4000001163a */
[----:B------:R-:W-:-:S02]  /*1860*/  LOP3.LUT R45, R45, 0xffff, RZ, 0xc0, !PT ;  /* 0x0000ffff2d2d7812 */ /* 0x000fc400078ec0ff */
[----:B------:R-:W-:Y:S02]  /*1870*/  LOP3.LUT R44, R44, R59, RZ, 0xfc, !PT ;  /* 0x0000003b2c2c7212 */ /* 0x000fe400078efcff */
[----:B------:R-:W-:Y:S01]  /*1880*/  PRMT R47, R46, 0x9910, RZ ;  /* 0x000099102e2f7816 */ /* 0x000fe200000000ff */
[----:B------:R-:W-:Y:S01]  /*1890*/  IMAD R46, R66, 0xd, R41 ;  /* 0x0000000d422e7824 */ /* 0x000fe200078e0229 */
[----:B------:R-:W-:Y:S01]  /*18a0*/  IADD3 R12, PT, PT, R45, R44, RZ ;  /* 0x0000002c2d0c7210 */ /* 0x000fe20007ffe0ff */
[----:B------:R-:W-:Y:S01]  /*18b0*/  IMAD R44, R48, 0xaaab, RZ ;  /* 0x0000aaab302c7824 */ /* 0x000fe200078e02ff */
[----:B------:R-:W-:Y:S01]  /*18c0*/  LOP3.LUT R64, R64, 0xffff, RZ, 0xc0, !PT ;  /* 0x0000ffff40407812 */ /* 0x000fe200078ec0ff */
[----:B------:R-:W-:Y:S01]  /*18d0*/  VIADD R45, R43, 0xfffffeaa ;  /* 0xfffffeaa2b2d7836 */ /* 0x000fe20000000000 */
[----:B------:R-:W-:Y:S01]  /*18e0*/  IADD3 R46, PT, PT, R46, -0x156, RZ ;  /* 0xfffffeaa2e2e7810 */ /* 0x000fe20007ffe0ff */
[----:B------:R-:W-:Y:S01]  /*18f0*/  IMAD R41, R42, 0xc40, RZ ;  /* 0x00000c402a297824 */ /* 0x000fe200078e02ff */
[----:B------:R-:W-:Y:S01]  /*1900*/  SHF.R.U32.HI R44, RZ, 0x12, R44 ;  /* 0x00000012ff2c7819 */ /* 0x000fe2000001162c */
[----:B------:R-:W-:Y:S01]  /*1910*/  IMAD R43, R47, 0x38, RZ ;  /* 0x000000382f2b7824 */ /* 0x000fe200078e02ff */
[----:B------:R-:W-:-:S02]  /*1920*/  LOP3.LUT P6, RZ, R64, UR4, RZ, 0xfc, !PT ;  /* 0x0000000440ff7c12 */ /* 0x000fc4000f8cfcff */
[----:B------:R-:W-:Y:S02]  /*1930*/  LOP3.LUT R47, R11, 0xffff, RZ, 0xc0, !PT ;  /* 0x0000ffff0b2f7812 */ /* 0x000fe400078ec0ff */
[----:B------:R-:W-:Y:S02]  /*1940*/  LOP3.LUT R42, R41, R64, RZ, 0xfc, !PT ;  /* 0x00000040292a7212 */ /* 0x000fe400078efcff */
[----:B------:R-:W-:Y:S02]  /*1950*/  LOP3.LUT R11, R43, 0xffff, RZ, 0xc0, !PT ;  /* 0x0000ffff2b0b7812 */ /* 0x000fe400078ec0ff */
[----:B------:R-:W-:Y:S02]  /*1960*/  PRMT R41, R44, 0x9910, RZ ;  /* 0x000099102c297816 */ /* 0x000fe400000000ff */
[----:B------:R-:W-:Y:S02]  /*1970*/  P2R R62, PR, RZ, 0x1 ;  /* 0x00000001ff3e7803 */ /* 0x000fe40000000000 */
[----:B------:R-:W-:Y:S01]  /*1980*/  ISETP.LT.U32.OR P0, PT, R46, -0x150, !P6 ;  /* 0xfffffeb02e00780c */ /* 0x000fe20007701470 */
[----:B------:R-:W-:Y:S01]  /*1990*/  IMAD R41, R41, 0x38, RZ ;  /* 0x0000003829297824 */ /* 0x000fe200078e02ff */
[----:B------:R-:W-:-:S02]  /*19a0*/  LOP3.LUT R16, R16, 0xffff7fff, RZ, 0xc0, !PT ;  /* 0xffff7fff10107812 */ /* 0x000fc400078ec0ff */
[----:B------:R-:W-:Y:S02]  /*19b0*/  IADD3 R67, PT, PT, R67, R74, RZ ;  /* 0x0000004a43437210 */ /* 0x000fe40007ffe0ff */
[----:B------:R-:W-:Y:S01]  /*19c0*/  IADD3 R11, PT, PT, R11, R42, RZ ;  /* 0x0000002a0b0b7210 */ /* 0x000fe20007ffe0ff */
[----:B------:R-:W-:Y:S01]  /*19d0*/  IMAD R42, R47, 0xaaab, RZ ;  /* 0x0000aaab2f2a7824 */ /* 0x000fe200078e02ff */
[----:B------:R-:W-:Y:S02]  /*19e0*/  LOP3.LUT R43, R10, 0xffff, RZ, 0xc0, !PT ;  /* 0x0000ffff0a2b7812 */ /* 0x000fe400078ec0ff */
[----:B------:R-:W-:Y:S02]  /*19f0*/  CS2R R46, SRZ ;  /* 0x00000000002e7805 */ /* 0x000fe4000001ff00 */
[----:B------:R-:W-:Y:S02]  /*1a00*/  @P2 LOP3.LUT R16, R16, 0x8000, RZ, 0xfc, !PT ;  /* 0x0000800010102812 */ /* 0x000fe400078efcff */
[----:B------:R-:W-:Y:S01]  /*1a10*/  LOP3.LUT R67, R67, 0xffff, RZ, 0xc0, !PT ;  /* 0x0000ffff43437812 */ /* 0x000fe200078ec0ff */
[----:B------:R-:W-:Y:S01]  /*1a20*/  IMAD R43, R43, 0xaaab, RZ ;  /* 0x0000aaab2b2b7824 */ /* 0x000fe200078e02ff */
[----:B------:R-:W-:-:S02]  /*1a30*/  SHF.R.U32.HI R42, RZ, 0x12, R42 ;  /* 0x00000012ff2a7819 */ /* 0x000fc4000001162a */
[----:B------:R-:W-:Y:S02]  /*1a40*/  LOP3.LUT R10, R41, 0xffff, RZ, 0xc0, !PT ;  /* 0x0000ffff290a7812 */ /* 0x000fe400078ec0ff */
[----:B------:R-:W-:Y:S02]  /*1a50*/  LOP3.LUT R16, R16, 0xffffffbf, RZ, 0xc0, !PT ;  /* 0xffffffbf10107812 */ /* 0x000fe400078ec0ff */
[----:B------:R-:W-:Y:S02]  /*1a60*/  LOP3.LUT R41, R40, R67, RZ, 0xfc, !PT ;  /* 0x0000004328297212 */ /* 0x000fe400078efcff */
[----:B------:R-:W-:Y:S02]  /*1a70*/  IADD3 R40, PT, PT, R39, -0x156, RZ ;  /* 0xfffffeaa27287810 */ /* 0x000fe40007ffe0ff */
[----:B------:R-:W-:Y:S01]  /*1a80*/  LOP3.LUT P6, RZ, R67, UR4, RZ, 0xfc, !PT ;  /* 0x0000000443ff7c12 */ /* 0x000fe2000f8cfcff */
[----:B------:R-:W-:Y:S01]  /*1a90*/  IMAD.IADD R10, R10, 0x1, R41 ;  /* 0x000000010a0a7824 */ /* 0x000fe200078e0229 */
[----:B------:R-:W-:Y:S01]  /*1aa0*/  PRMT R78, R78, 0x7710, RZ ;  /* 0x000077104e4e7816 */ /* 0x000fe200000000ff */
[----:B------:R-:W-:Y:S01]  /*1ab0*/  IMAD R41, R66, 0xd, R9 ;  /* 0x0000000d42297824 */ /* 0x000fe200078e0209 */
[----:B------:R-:W-:-:S02]  /*1ac0*/  PRMT R42, R42, 0x9910, RZ ;  /* 0x000099102a2a7816 */ /* 0x000fc400000000ff */
[----:B------:R-:W-:Y:S02]  /*1ad0*/  @P0 LOP3.LUT R16, R16, 0x40, RZ, 0xfc, !PT ;  /* 0x0000004010100812 */ /* 0x000fe400078efcff */
[----:B------:R-:W-:Y:S01]  /*1ae0*/  SHF.R.U32.HI R39, RZ, 0x12, R43 ;  /* 0x00000012ff277819 */ /* 0x000fe2000001162b */
[----:B------:R-:W-:Y:S01]  /*1af0*/  IMAD R9, R42, 0x38, RZ ;  /* 0x000000382a097824 */ /* 0x000fe200078e02ff */
[----:B------:R-:W-:Y:S02]  /*1b00*/  ISETP.LT.U32.OR P0, PT, R40, -0x150, !P6 ;  /* 0xfffffeb02800780c */ /* 0x000fe40007701470 */
[----:B------:R-:W-:Y:S02]  /*1b10*/  IADD3 R61, PT, PT, R61, R78, RZ ;  /* 0x0000004e3d3d7210 */ /* 0x000fe40007ffe0ff */
[----:B------:R-:W-:Y:S01]  /*1b20*/  PRMT R42, R39, 0x9910, RZ ;  /* 0x00009910272a7816 */ /* 0x000fe200000000ff */
[----:B------:R-:W-:Y:S01]  /*1b30*/  IMAD R39, R37, 0xaaab, RZ ;  /* 0x0000aaab25277824 */ /* 0x000fe200078e02ff */
[----:B------:R-:W-:-:S02]  /*1b40*/  LOP3.LUT R61, R61, 0xffff, RZ, 0xc0, !PT ;  /* 0x0000ffff3d3d7812 */ /* 0x000fc400078ec0ff */
[----:B------:R-:W-:Y:S02]  /*1b50*/  MOV R37, R42 ;  /* 0x0000002a00257202 */ /* 0x000fe40000000f00 */
[----:B------:R-:W-:Y:S02]  /*1b60*/  LOP3.LUT R16, R16, 0xffffffdf, RZ, 0xc0, !PT ;  /* 0xffffffdf10107812 */ /* 0x000fe400078ec0ff */
[----:B------:R-:W-:Y:S01]  /*1b70*/  IADD3 R41, PT, PT, R41, -0x156, RZ ;  /* 0xfffffeaa29297810 */ /* 0x000fe20007ffe0ff */
[----:B------:R-:W-:Y:S01]  /*1b80*/  IMAD R37, R37, 0x38, RZ ;  /* 0x0000003825257824 */ /* 0x000fe200078e02ff */
[----:B------:R-:W-:Y:S02]  /*1b90*/  LOP3.LUT P6, RZ, R61, UR4, RZ, 0xfc, !PT ;  /* 0x000000043dff7c12 */ /* 0x000fe4000f8cfcff */
[----:B------:R-:W-:Y:S02]  /*1ba0*/  @P0 LOP3.LUT R16, R16, 0x20, RZ, 0xfc, !PT ;  /* 0x0000002010100812 */ /* 0x000fe400078efcff */
[----:B------:R-:W-:-:S02]  /*1bb0*/  LOP3.LUT R9, R9, 0xffff, RZ, 0xc0, !PT ;  /* 0x0000ffff09097812 */ /* 0x000fc400078ec0ff */
[----:B------:R-:W-:Y:S01]  /*1bc0*/  LOP3.LUT R38, R38, R61, RZ, 0xfc, !PT ;  /* 0x0000003d26267212 */ /* 0x000fe200078efcff */
[----:B------:R-:W-:Y:S01]  /*1bd0*/  VIADD R61, R61, UR4 ;  /* 0x000000043d3d7c36 */ /* 0x000fe20008000000 */
[----:B------:R-:W-:Y:S02]  /*1be0*/  LOP3.LUT R57, R57, 0xffff, RZ, 0xc0, !PT ;  /* 0x0000ffff39397812 */ /* 0x000fe400078ec0ff */
[----:B------:R-:W-:Y:S01]  /*1bf0*/  ISETP.LT.U32.OR P0, PT, R41, -0x150, !P6 ;  /* 0xfffffeb02900780c */ /* 0x000fe20007701470 */
[----:B------:R-:W-:Y:S01]  /*1c00*/  IMAD.IADD R9, R9, 0x1, R38 ;  /* 0x0000000109097824 */ /* 0x000fe200078e0226 */
[----:B------:R-:W-:Y:S02]  /*1c10*/  LOP3.LUT R37, R37, 0xffff, RZ, 0xc0, !PT ;  /* 0x0000ffff25257812 */ /* 0x000fe400078ec0ff */
[----:B------:R-:W-:Y:S02]  /*1c20*/  CS2R R40, SRZ ;  /* 0x0000000000287805 */ /* 0x000fe4000001ff00 */
[----:B------:R-:W-:-:S02]  /*1c30*/  LOP3.LUT R36, R36, R57, RZ, 0xfc, !PT ;  /* 0x0000003924247212 */ /* 0x000fc400078efcff */
[----:B------:R-:W-:Y:S02]  /*1c40*/  SHF.R.U32.HI R38, RZ, 0x12, R39 ;  /* 0x00000012ff267819 */ /* 0x000fe40000011627 */
[----:B------:R-:W-:Y:S02]  /*1c50*/  LOP3.LUT R39, R8, 0xffff, RZ, 0xc0, !PT ;  /* 0x0000ffff08277812 */ /* 0x000fe400078ec0ff */
[----:B------:R-:W-:Y:S01]  /*1c60*/  IADD3 R8, PT, PT, R37, R36, RZ ;  /* 0x0000002425087210 */ /* 0x000fe20007ffe0ff */
[----:B------:R-:W-:Y:S01]  /*1c70*/  VIADD R36, R35, 0xfffffeaa ;  /* 0xfffffeaa23247836 */ /* 0x000fe20000000000 */
[----:B------:R-:W-:Y:S01]  /*1c80*/  LOP3.LUT R16, R16, 0xffffffef, RZ, 0xc0, !PT ;  /* 0xffffffef10107812 */ /* 0x000fe200078ec0ff */
[----:B------:R-:W-:Y:S01]  /*1c90*/  IMAD R37, R66, 0xd, R7 ;  /* 0x0000000d42257824 */ /* 0x000fe200078e0207 */
[----:B------:R-:W-:Y:S01]  /*1ca0*/  LOP3.LUT P6, RZ, R57, UR4, RZ, 0xfc, !PT ;  /* 0x0000000439ff7c12 */ /* 0x000fe2000f8cfcff */
[----:B------:R-:W-:Y:S01]  /*1cb0*/  IMAD R7, R34, 0xc40, RZ ;  /* 0x00000c4022077824 */ /* 0x000fe200078e02ff */
[----:B------:R-:W-:Y:S01]  /*1cc0*/  @P0 LOP3.LUT R16, R16, 0x10, RZ, 0xfc, !PT ;  /* 0x0000001010100812 */ /* 0x000fe200078efcff */
[----:B------:R-:W-:Y:S01]  /*1cd0*/  IMAD R39, R39, 0xaaab, RZ ;  /* 0x0000aaab27277824 */ /* 0x000fe200078e02ff */
[----:B------:R-:W-:-:S02]  /*1ce0*/  ISETP.LT.U32.OR P0, PT, R36, -0x150, !P6 ;  /* 0xfffffeb02400780c */ /* 0x000fc40007701470 */
[----:B------:R-:W-:Y:S02]  /*1cf0*/  PRMT R38, R38, 0x9910, RZ ;  /* 0x0000991026267816 */ /* 0x000fe400000000ff */
[----:B------:R-:W-:Y:S02]  /*1d00*/  LOP3.LUT R56, R56, 0xffff, RZ, 0xc0, !PT ;  /* 0x0000ffff38387812 */ /* 0x000fe400078ec0ff */
[----:B------:R-:W-:Y:S01]  /*1d10*/  LOP3.LUT R16, R16, 0xfffffff7, RZ, 0xc0, !PT ;  /* 0xfffffff710107812 */ /* 0x000fe200078ec0ff */
[----:B------:R-:W-:Y:S01]  /*1d20*/  IMAD R35, R38, 0x38, RZ ;  /* 0x0000003826237824 */ /* 0x000fe200078e02ff */
[----:B------:R-:W-:Y:S02]  /*1d30*/  IADD3 R37, PT, PT, R37, -0x156, RZ ;  /* 0xfffffeaa25257810 */ /* 0x000fe40007ffe0ff */
[----:B------:R-:W-:Y:S02]  /*1d40*/  LOP3.LUT P6, RZ, R56, UR4, RZ, 0xfc, !PT ;  /* 0x0000000438ff7c12 */ /* 0x000fe4000f8cfcff */
[----:B------:R-:W-:-:S02]  /*1d50*/  LOP3.LUT R38, R32, 0xffff, RZ, 0xc0, !PT ;  /* 0x0000ffff20267812 */ /* 0x000fc400078ec0ff */
[----:B------:R-:W-:Y:S02]  /*1d60*/  @P0 LOP3.LUT R16, R16, 0x8, RZ, 0xfc, !PT ;  /* 0x0000000810100812 */ /* 0x000fe400078efcff */
[----:B------:R-:W-:Y:S02]  /*1d70*/  LOP3.LUT R35, R35, 0xffff, RZ, 0xc0, !PT ;  /* 0x0000ffff23237812 */ /* 0x000fe400078ec0ff */
[----:B------:R-:W-:Y:S02]  /*1d80*/  LOP3.LUT R32, R7, R56, RZ, 0xfc, !PT ;  /* 0x0000003807207212 */ /* 0x000fe400078efcff */
[----:B------:R-:W-:Y:S02]  /*1d90*/  ISETP.LT.U32.OR P0, PT, R37, -0x150, !P6 ;  /* 0xfffffeb02500780c */ /* 0x000fe40007701470 */
[----:B------:R-:W-:Y:S02]  /*1da0*/  SHF.R.U32.HI R34, RZ, 0x12, R39 ;  /* 0x00000012ff227819 */ /* 0x000fe40000011627 */
[----:B------:R-:W-:Y:S01]  /*1db0*/  IADD3 R7, PT, PT, R35, R32, RZ ;  /* 0x0000002023077210 */ /* 0x000fe20007ffe0ff */
[----:B------:R-:W-:Y:S01]  /*1dc0*/  IMAD R32, R38, 0xaaab, RZ ;  /* 0x0000aaab26207824 */ /* 0x000fe200078e02ff */
[----:B------:R-:W-:-:S02]  /*1dd0*/  LOP3.LUT R55, R55, 0xffff, RZ, 0xc0, !PT ;  /* 0x0000ffff37377812 */ /* 0x000fc400078ec0ff */
[----:B------:R-:W-:Y:S02]  /*1de0*/  CS2R R38, SRZ ;  /* 0x0000000000267805 */ /* 0x000fe4000001ff00 */
[----:B------:R-:W-:Y:S02]  /*1df0*/  LOP3.LUT R35, R5, 0xffff, RZ, 0xc0, !PT ;  /* 0x0000ffff05237812 */ /* 0x000fe400078ec0ff */
[----:B------:R-:W-:Y:S02]  /*1e00*/  PRMT R34, R34, 0x9910, RZ ;  /* 0x0000991022227816 */ /* 0x000fe400000000ff */
[----:B------:R-:W-:Y:S01]  /*1e10*/  LOP3.LUT P6, RZ, R55, UR4, RZ, 0xfc, !PT ;  /* 0x0000000437ff7c12 */ /* 0x000fe2000f8cfcff */
[----:B------:R-:W-:Y:S01]  /*1e20*/  IMAD R35, R35, 0xaaab, RZ ;  /* 0x0000aaab23237824 */ /* 0x000fe200078e02ff */
[----:B------:R-:W-:Y:S01]  /*1e30*/  LOP3.LUT R16, R16, 0xfffffffb, RZ, 0xc0, !PT ;  /* 0xfffffffb10107812 */ /* 0x000fe200078ec0ff */
[----:B------:R-:W-:Y:S01]  /*1e40*/  IMAD R5, R34, 0x38, RZ ;  /* 0x0000003822057824 */ /* 0x000fe200078e02ff */
[----:B------:R-:W-:-:S02]  /*1e50*/  SHF.R.U32.HI R32, RZ, 0x12, R32 ;  /* 0x00000012ff207819 */ /* 0x000fc40000011620 */
[----:B------:R-:W-:Y:S02]  /*1e60*/  IADD3 R51, PT, PT, R51, UR4, RZ ;  /* 0x0000000433337c10 */ /* 0x000fe4000fffe0ff */
[----:B------:R-:W-:Y:S02]  /*1e70*/  P2R R63, PR, RZ, 0x2 ;  /* 0x00000002ff3f7803 */ /* 0x000fe40000000000 */
[----:B------:R-:W-:Y:S02]  /*1e80*/  ISETP.LT.U32.OR P1, PT, R33, -0x150, !P6 ;  /* 0xfffffeb02100780c */ /* 0x000fe40007721470 */
[----:B------:R-:W-:Y:S02]  /*1e90*/  @P0 LOP3.LUT R16, R16, 0x4, RZ, 0xfc, !PT ;  /* 0x0000000410100812 */ /* 0x000fe400078efcff */
[----:B------:R-:W-:Y:S02]  /*1ea0*/  LOP3.LUT P5, RZ, R65, UR4, RZ, 0xfc, !PT ;  /* 0x0000000441ff7c12 */ /* 0x000fe4000f8afcff */
[----:B------:R-:W-:-:S02]  /*1eb0*/  PRMT R34, R32, 0x9910, RZ ;  /* 0x0000991020227816 */ /* 0x000fc400000000ff */
[----:B------:R-:W-:Y:S02]  /*1ec0*/  ISETP.GT.U32.OR P3, PT, R51, 0x38, P3 ;  /* 0x000000383300780c */ /* 0x000fe40001f64470 */
[----:B------:R-:W-:Y:S02]  /*1ed0*/  SHF.R.U32.HI R32, RZ, 0x12, R35 ;  /* 0x00000012ff207819 */ /* 0x000fe40000011623 */
[----:B------:R-:W-:Y:S02]  /*1ee0*/  P2R R35, PR, RZ, 0x2 ;  /* 0x00000002ff237803 */ /* 0x000fe40000000000 */
[----:B------:R-:W-:Y:S02]  /*1ef0*/  LOP3.LUT P1, RZ, R16, 0x20, RZ, 0xc0, !PT ;  /* 0x0000002010ff7812 */ /* 0x000fe4000782c0ff */
[----:B------:R-:W-:Y:S02]  /*1f00*/  ISETP.LT.U32.OR P5, PT, R50, -0x150, !P5 ;  /* 0xfffffeb03200780c */ /* 0x000fe40006fa1470 */
[----:B------:R-:W-:-:S02]  /*1f10*/  IADD3 R65, PT, PT, R65, UR4, RZ ;  /* 0x0000000441417c10 */ /* 0x000fc4000fffe0ff */
[----:B------:R-:W-:Y:S02]  /*1f20*/  P2R R33, PR, RZ, 0x2 ;  /* 0x00000002ff217803 */ /* 0x000fe40000000000 */
[----:B------:R-:W-:Y:S02]  /*1f30*/  LOP3.LUT P1, RZ, R16, 0x40, RZ, 0xc0, !PT ;  /* 0x0000004010ff7812 */ /* 0x000fe4000782c0ff */
[----:B------:R-:W-:Y:S02]  /*1f40*/  ISETP.GT.U32.OR P5, PT, R65, 0x38, P5 ;  /* 0x000000384100780c */ /* 0x000fe40002fa4470 */
[----:B------:R-:W-:Y:S02]  /*1f50*/  IADD3 R54, PT, PT, R54, -0x156, RZ ;  /* 0xfffffeaa36367810 */ /* 0x000fe40007ffe0ff */
[----:B------:R-:W-:Y:S02]  /*1f60*/  LOP3.LUT P4, RZ, R60, UR4, RZ, 0xfc, !PT ;  /* 0x000000043cff7c12 */ /* 0x000fe4000f88fcff */
[----:B------:R-:W-:-:S02]  /*1f70*/  LOP3.LUT R16, R16, 0xffefffff, RZ, 0xc0, !PT ;  /* 0xffefffff10107812 */ /* 0x000fc400078ec0ff */
[----:B------:R-:W-:Y:S02]  /*1f80*/  ISETP.LT.U32.OR P4, PT, R54, -0x150, !P4 ;  /* 0xfffffeb03600780c */ /* 0x000fe40006781470 */
[----:B------:R-:W-:Y:S02]  /*1f90*/  @P3 LOP3.LUT R16, R16, 0x100000, RZ, 0xfc, !PT ;  /* 0x0010000010103812 */ /* 0x000fe400078efcff */
[----:B------:R-:W-:Y:S02]  /*1fa0*/  IADD3 R60, PT, PT, R60, UR4, RZ ;  /* 0x000000043c3c7c10 */ /* 0x000fe4000fffe0ff */
[----:B------:R-:W-:Y:S02]  /*1fb0*/  LOP3.LUT R16, R16, 0xfffbffff, RZ, 0xc0, !PT ;  /* 0xfffbffff10107812 */ /* 0x000fe400078ec0ff */
[----:B------:R-:W-:Y:S02]  /*1fc0*/  ISETP.GT.U32.OR P4, PT, R60, 0x38, P4 ;  /* 0x000000383c00780c */ /* 0x000fe40002784470 */
[C---:B------:R-:W-:Y:S01]  /*1fd0*/  LOP3.LUT P2, RZ, R59.reuse, UR4, RZ, 0xfc, !PT ;  /* 0x000000043bff7c12 */ /* 0x040fe2000f84fcff */
[----:B------:R-:W-:Y:S01]  /*1fe0*/  VIADD R59, R59, UR4 ;  /* 0x000000043b3b7c36 */ /* 0x000fe20008000000 */
[----:B------:R-:W-:-:S02]  /*1ff0*/  @P5 LOP3.LUT R16, R16, 0x40000, RZ, 0xfc, !PT ;  /* 0x0004000010105812 */ /* 0x000fc400078efcff */
[----:B------:R-:W-:Y:S02]  /*2000*/  ISETP.LT.U32.OR P2, PT, R45, -0x150, !P2 ;  /* 0xfffffeb02d00780c */ /* 0x000fe40005741470 */
[C---:B------:R-:W-:Y:S02]  /*2010*/  LOP3.LUT P5, RZ, R16.reuse, 0x4, RZ, 0xc0, !PT ;  /* 0x0000000410ff7812 */ /* 0x040fe400078ac0ff */
[----:B------:R-:W-:Y:S02]  /*2020*/  LOP3.LUT R16, R16, 0xfffeffff, RZ, 0xc0, !PT ;  /* 0xfffeffff10107812 */ /* 0x000fe400078ec0ff */
[----:B------:R-:W-:Y:S02]  /*2030*/  ISETP.GT.U32.OR P2, PT, R59, 0x38, P2 ;  /* 0x000000383b00780c */ /* 0x000fe40001744470 */
[----:B------:R-:W-:Y:S02]  /*2040*/  @P4 LOP3.LUT R16, R16, 0x10000, RZ, 0xfc, !PT ;  /* 0x0001000010104812 */ /* 0x000fe400078efcff */
[----:B------:R-:W-:-:S02]  /*2050*/  IADD3 R64, PT, PT, R64, UR4, RZ ;  /* 0x0000000440407c10 */ /* 0x000fc4000fffe0ff */
[C---:B------:R-:W-:Y:S02]  /*2060*/  LOP3.LUT P4, RZ, R16.reuse, 0x8, RZ, 0xc0, !PT ;  /* 0x0000000810ff7812 */ /* 0x040fe4000788c0ff */
[----:B------:R-:W-:Y:S02]  /*2070*/  LOP3.LUT R16, R16, 0xffffbfff, RZ, 0xc0, !PT ;  /* 0xffffbfff10107812 */ /* 0x000fe400078ec0ff */
[----:B------:R-:W-:Y:S02]  /*2080*/  ISETP.GT.U32.OR P1, PT, R64, 0x38, P1 ;  /* 0x000000384000780c */ /* 0x000fe40000f24470 */
[----:B------:R-:W-:Y:S02]  /*2090*/  IADD3 R67, PT, PT, R67, UR4, RZ ;  /* 0x0000000443437c10 */ /* 0x000fe4000fffe0ff */
[----:B------:R-:W-:Y:S02]  /*20a0*/  @P2 LOP3.LUT R16, R16, 0x4000, RZ, 0xfc, !PT ;  /* 0x0000400010102812 */ /* 0x000fe400078efcff */
[----:B------:R-:W-:-:S02]  /*20b0*/  IADD3 R57, PT, PT, R57, UR4, RZ ;  /* 0x0000000439397c10 */ /* 0x000fc4000fffe0ff */
[C---:B------:R-:W-:Y:S02]  /*20c0*/  LOP3.LUT P2, RZ, R16.reuse, 0x10, RZ, 0xc0, !PT ;  /* 0x0000001010ff7812 */ /* 0x040fe4000784c0ff */
[----:B------:R-:W-:Y:S02]  /*20d0*/  LOP3.LUT R16, R16, 0xffffefff, RZ, 0xc0, !PT ;  /* 0xffffefff10107812 */ /* 0x000fe400078ec0ff */
[----:B------:R-:W-:Y:S02]  /*20e0*/  ISETP.GT.U32.OR P2, PT, R61, 0x38, P2 ;  /* 0x000000383d00780c */ /* 0x000fe40001744470 */
[----:B------:R-:W-:Y:S02]  /*20f0*/  @P1 LOP3.LUT R16, R16, 0x1000, RZ, 0xfc, !PT ;  /* 0x0000100010101812 */ /* 0x000fe400078efcff */
[----:B------:R-:W-:Y:S02]  /*2100*/  ISETP.NE.AND P1, PT, R33, RZ, PT ;  /* 0x000000ff2100720c */ /* 0x000fe40003f25270 */
[----:B------:R-:W-:-:S02]  /*2110*/  LOP3.LUT R16, R16, 0xfffffbff, RZ, 0xc0, !PT ;  /* 0xfffffbff10107812 */ /* 0x000fc400078ec0ff */
[----:B------:R-:W-:Y:S02]  /*2120*/  ISETP.GT.U32.OR P1, PT, R67, 0x38, P1 ;  /* 0x000000384300780c */ /* 0x000fe40000f24470 */
[----:B------:R-:W-:Y:S02]  /*2130*/  ISETP.GT.U32.OR P4, PT, R57, 0x38, P4 ;  /* 0x000000383900780c */ /* 0x000fe40002784470 */
[----:B------:R-:W-:Y:S02]  /*2140*/  IADD3 R56, PT, PT, R56, UR4, RZ ;  /* 0x0000000438387c10 */ /* 0x000fe4000fffe0ff */
[----:B------:R-:W-:Y:S02]  /*2150*/  LOP3.LUT R5, R5, 0xffff, RZ, 0xc0, !PT ;  /* 0x0000ffff05057812 */ /* 0x000fe400078ec0ff */
[----:B------:R-:W-:Y:S01]  /*2160*/  LOP3.LUT R30, R30, R55, RZ, 0xfc, !PT ;  /* 0x000000371e1e7212 */ /* 0x000fe200078efcff */
[----:B------:R-:W-:Y:S01]  /*2170*/  VIADD R55, R55, UR4 ;  /* 0x0000000437377c36 */ /* 0x000fe20008000000 */
[----:B------:R-:W-:-:S02]  /*2180*/  PRMT R32, R32, 0x9910, RZ ;  /* 0x0000991020207816 */ /* 0x000fc400000000ff */
[----:B------:R-:W-:Y:S01]  /*2190*/  LOP3.LUT R36, R6, 0xffff, RZ, 0xc0, !PT ;  /* 0x0000ffff06247812 */ /* 0x000fe200078ec0ff */
[----:B------:R-:W-:Y:S01]  /*21a0*/  IMAD.IADD R6, R5, 0x1, R30 ;  /* 0x0000000105067824 */ /* 0x000fe200078e021e */
[----:B------:R-:W-:Y:S01]  /*21b0*/  @P1 LOP3.LUT R16, R16, 0x400, RZ, 0xfc, !PT ;  /* 0x0000040010101812 */ /* 0x000fe200078efcff */
[----:B------:R-:W-:Y:S01]  /*21c0*/  IMAD R5, R34, 0x38, RZ ;  /* 0x0000003822057824 */ /* 0x000fe200078e02ff */
[----:B------:R-:W-:Y:S01]  /*21d0*/  MOV R34, R32 ;  /* 0x0000002000227202 */ /* 0x000fe20000000f00 */
[----:B------:R-:W-:Y:S01]  /*21e0*/  IMAD R32, R66, 0xd, R31 ;  /* 0x0000000d42207824 */ /* 0x000fe200078e021f */
[----:B------:R-:W-:Y:S01]  /*21f0*/  LOP3.LUT R16, R16, 0xfffffeff, RZ, 0xc0, !PT ;  /* 0xfffffeff10107812 */ /* 0x000fe200078ec0ff */
[----:B------:R-:W-:Y:S01]  /*2200*/  IMAD R30, R36, 0xaaab, RZ ;  /* 0x0000aaab241e7824 */ /* 0x000fe200078e02ff */
[----:B------:R-:W-:Y:S01]  /*2210*/  ISETP.NE.AND P1, PT, R35, RZ, PT ;  /* 0x000000ff2300720c */ /* 0x000fe20003f25270 */
[----:B------:R-:W-:Y:S01]  /*2220*/  IMAD R31, R4, 0xc40, RZ ;  /* 0x00000c40041f7824 */ /* 0x000fe200078e02ff */
[----:B------:R-:W-:-:S02]  /*2230*/  @P2 LOP3.LUT R16, R16, 0x100, RZ, 0xfc, !PT ;  /* 0x0000010010102812 */ /* 0x000fc400078efcff */
[----:B------:R-:W-:Y:S02]  /*2240*/  ISETP.GT.U32.OR P2, PT, R56, 0x38, P5 ;  /* 0x000000383800780c */ /* 0x000fe40002f44470 */
[----:B------:R-:W-:Y:S02]  /*2250*/  LOP3.LUT R16, R16, 0xffffffbf, RZ, 0xc0, !PT ;  /* 0xffffffbf10107812 */ /* 0x000fe400078ec0ff */
[----:B------:R-:W-:Y:S02]  /*2260*/  LOP3.LUT R53, R53, 0xffff, RZ, 0xc0, !PT ;  /* 0x0000ffff35357812 */ /* 0x000fe400078ec0ff */
[----:B------:R-:W-:Y:S02]  /*2270*/  @P4 LOP3.LUT R16, R16, 0x40, RZ, 0xfc, !PT ;  /* 0x0000004010104812 */ /* 0x000fe400078efcff */
[----:B------:R-:W-:Y:S02]  /*2280*/  ISETP.GT.U32.OR P1, PT, R55, 0x38, P1 ;  /* 0x000000383700780c */ /* 0x000fe40000f24470 */
[----:B------:R-:W-:-:S02]  /*2290*/  LOP3.LUT R16, R16, 0xffffffef, RZ, 0xc0, !PT ;  /* 0xffffffef10107812 */ /* 0x000fc400078ec0ff */
[----:B------:R-:W-:Y:S02]  /*22a0*/  IADD3 R32, PT, PT, R32, -0x156, RZ ;  /* 0xfffffeaa20207810 */ /* 0x000fe40007ffe0ff */
[C---:B------:R-:W-:Y:S02]  /*22b0*/  LOP3.LUT P6, RZ, R53.reuse, UR4, RZ, 0xfc, !PT ;  /* 0x0000000435ff7c12 */ /* 0x040fe4000f8cfcff */
[----:B------:R-:W-:Y:S02]  /*22c0*/  LOP3.LUT R28, R28, R53, RZ, 0xfc, !PT ;  /* 0x000000351c1c7212 */ /* 0x000fe400078efcff */
[----:B------:R-:W-:Y:S02]  /*22d0*/  @P2 LOP3.LUT R16, R16, 0x10, RZ, 0xfc, !PT ;  /* 0x0000001010102812 */ /* 0x000fe400078efcff */
[----:B------:R-:W-:Y:S02]  /*22e0*/  ISETP.LT.U32.OR P0, PT, R32, -0x150, !P6 ;  /* 0xfffffeb02000780c */ /* 0x000fe40007701470 */
[----:B------:R-:W-:-:S02]  /*22f0*/  IADD3 R53, PT, PT, R53, UR4, RZ ;  /* 0x0000000435357c10 */ /* 0x000fc4000fffe0ff */
[C---:B------:R-:W-:Y:S02]  /*2300*/  LOP3.LUT P4, RZ, R16.reuse, 0x80, RZ, 0xc0, !PT ;  /* 0x0000008010ff7812 */ /* 0x040fe4000788c0ff */
[----:B------:R-:W-:Y:S02]  /*2310*/  ISETP.GT.U32.OR P0, PT, R53, 0x38, P0 ;  /* 0x000000383500780c */ /* 0x000fe40000704470 */
[----:B------:R-:W-:Y:S02]  /*2320*/  LOP3.LUT R16, R16, 0xfffffffb, RZ, 0xc0, !PT ;  /* 0xfffffffb10107812 */ /* 0x000fe400078ec0ff */
[----:B------:R-:W-:Y:S02]  /*2330*/  LOP3.LUT R5, R5, 0xffff, RZ, 0xc0, !PT ;  /* 0x0000ffff05057812 */ /* 0x000fe400078ec0ff */
[----:B------:R-:W-:Y:S02]  /*2340*/  @P1 LOP3.LUT R16, R16, 0x4, RZ, 0xfc, !PT ;  /* 0x0000000410101812 */ /* 0x000fe400078efcff */
[----:B------:R-:W-:Y:S01]  /*2350*/  IADD3 R52, PT, PT, R52, R71, RZ ;  /* 0x0000004734347210 */ /* 0x000fe20007ffe0ff */
[----:B------:R-:W-:Y:S01]  /*2360*/  IMAD.IADD R5, R5, 0x1, R28 ;  /* 0x0000000105057824 */ /* 0x000fe200078e021c */
[----:B------:R-:W-:Y:S01]  /*2370*/  LOP3.LUT P5, RZ, R16, 0x800, RZ, 0xc0, !PT ;  /* 0x0000080010ff7812 */ /* 0x000fe200078ac0ff */
[----:B------:R-:W-:Y:S01]  /*2380*/  IMAD R28, R34, 0x38, RZ ;  /* 0x00000038221c7824 */ /* 0x000fe200078e02ff */
[----:B------:R-:W-:-:S02]  /*2390*/  LOP3.LUT R16, R16, 0xfffffffe, RZ, 0xc0, !PT ;  /* 0xfffffffe10107812 */ /* 0x000fc400078ec0ff */
[----:B------:R-:W-:Y:S02]  /*23a0*/  IADD3 R49, PT, PT, R49, R70, RZ ;  /* 0x0000004631317210 */ /* 0x000fe40007ffe0ff */
[----:B------:R-:W-:Y:S02]  /*23b0*/  @P0 LOP3.LUT R16, R16, 0x1, RZ, 0xfc, !PT ;  /* 0x0000000110100812 */ /* 0x000fe400078efcff */
[----:B------:R-:W-:Y:S01]  /*23c0*/  LOP3.LUT R4, R28, 0xffff, RZ, 0xc0, !PT ;  /* 0x0000ffff1c047812 */ /* 0x000fe200078ec0ff */
[----:B------:R-:W-:Y:S01]  /*23d0*/  IMAD R28, R66, 0xd, R3 ;  /* 0x0000000d421c7824 */ /* 0x000fe200078e0203 */
[----:B------:R-:W-:Y:S02]  /*23e0*/  LOP3.LUT P1, RZ, R16, 0x20000, RZ, 0xc0, !PT ;  /* 0x0002000010ff7812 */ /* 0x000fe4000782c0ff */
[----:B------:R-:W-:Y:S01]  /*23f0*/  LOP3.LUT R52, R52, 0xffff, RZ, 0xc0, !PT ;  /* 0x0000ffff34347812 */ /* 0x000fe200078ec0ff */
[----:B------:R-:W-:Y:S01]  /*2400*/  VIADD R28, R28, 0xfffffeaa ;  /* 0xfffffeaa1c1c7836 */ /* 0x000fe20000000000 */
[----:B------:R-:W-:-:S02]  /*2410*/  P2R R37, PR, RZ, 0x2 ;  /* 0x00000002ff257803 */ /* 0x000fc40000000000 */
[C---:B------:R-:W-:Y:S02]  /*2420*/  LOP3.LUT P1, RZ, R16.reuse, 0x400000, RZ, 0xc0, !PT ;  /* 0x0040000010ff7812 */ /* 0x040fe4000782c0ff */
[----:B------:R-:W-:Y:S02]  /*2430*/  LOP3.LUT R49, R49, 0xffff, RZ, 0xc0, !PT ;  /* 0x0000ffff31317812 */ /* 0x000fe400078ec0ff */
[----:B------:R-:W-:Y:S02]  /*2440*/  P2R R36, PR, RZ, 0x2 ;  /* 0x00000002ff247803 */ /* 0x000fe40000000000 */
[----:B------:R-:W-:Y:S02]  /*2450*/  LOP3.LUT P1, RZ, R16, 0x1000000, RZ, 0xc0, !PT ;  /* 0x0100000010ff7812 */ /* 0x000fe4000782c0ff */
[----:B------:R-:W-:Y:S02]  /*2460*/  LOP3.LUT P6, RZ, R52, UR4, RZ, 0xfc, !PT ;  /* 0x0000000434ff7c12 */ /* 0x000fe4000f8cfcff */
[----:B------:R-:W-:-:S02]  /*2470*/  P2R R34, PR, RZ, 0x2 ;  /* 0x00000002ff227803 */ /* 0x000fc40000000000 */
[C---:B------:R-:W-:Y:S02]  /*2480*/  LOP3.LUT P3, RZ, R49.reuse, UR4, RZ, 0xfc, !PT ;  /* 0x0000000431ff7c12 */ /* 0x040fe4000f86fcff */
[----:B------:R-:W-:Y:S02]  /*2490*/  LOP3.LUT P1, RZ, R16, 0x2000000, RZ, 0xc0, !PT ;  /* 0x0200000010ff7812 */ /* 0x000fe4000782c0ff */
[----:B------:R-:W-:Y:S02]  /*24a0*/  ISETP.GT.U32.OR P4, PT, R0, 0xadf, P4 ;  /* 0x00000adf0000780c */ /* 0x000fe40002784470 */
[----:B------:R-:W-:Y:S01]  /*24b0*/  LOP3.LUT R2, R2, R49, RZ, 0xfc, !PT ;  /* 0x0000003102027212 */ /* 0x000fe200078efcff */
[----:B------:R-:W-:Y:S01]  /*24c0*/  VIADD R49, R49, UR4 ;  /* 0x0000000431317c36 */ /* 0x000fe20008000000 */
[----:B------:R-:W-:Y:S02]  /*24d0*/  LOP3.LUT R31, R31, R52, RZ, 0xfc, !PT ;  /* 0x000000341f1f7212 */ /* 0x000fe400078efcff */
[----:B------:R-:W-:-:S02]  /*24e0*/  ISETP.LT.U32.OR P6, PT, R28, -0x150, !P6 ;  /* 0xfffffeb01c00780c */ /* 0x000fc400077c1470 */
[----:B------:R-:W-:Y:S02]  /*24f0*/  ISETP.LT.U32.OR P3, PT, R29, -0x150, !P3 ;  /* 0xfffffeb01d00780c */ /* 0x000fe40005f61470 */
[----:B------:R-:W-:Y:S02]  /*2500*/  CS2R R28, SRZ ;  /* 0x00000000001c7805 */ /* 0x000fe4000001ff00 */
[----:B------:R-:W-:Y:S02]  /*2510*/  IADD3 R52, PT, PT, R52, UR4, RZ ;  /* 0x0000000434347c10 */ /* 0x000fe4000fffe0ff */
[----:B------:R-:W-:Y:S02]  /*2520*/  P2R R33, PR, RZ, 0x2 ;  /* 0x00000002ff217803 */ /* 0x000fe40000000000 */
[----:B------:R-:W-:Y:S02]  /*2530*/  LOP3.LUT P1, RZ, R16, 0x4000000, RZ, 0xc0, !PT ;  /* 0x0400000010ff7812 */ /* 0x000fe4000782c0ff */
[----:B------:R-:W-:-:S02]  /*2540*/  ISETP.GT.U32.OR P4, PT, R66, 0x35, P4 ;  /* 0x000000354200780c */ /* 0x000fc40002784470 */
[----:B------:R-:W-:Y:S02]  /*2550*/  ISETP.GT.U32.OR P2, PT, R52, 0x38, P6 ;  /* 0x000000383400780c */ /* 0x000fe40003744470 */
[----:B------:R-:W-:Y:S02]  /*2560*/  ISETP.GT.U32.OR P3, PT, R49, 0x38, P3 ;  /* 0x000000383100780c */ /* 0x000fe40001f64470 */
[----:B------:R-:W-:Y:S02]  /*2570*/  P2R R32, PR, RZ, 0x2 ;  /* 0x00000002ff207803 */ /* 0x000fe40000000000 */
[----:B------:R-:W-:Y:S02]  /*2580*/  LOP3.LUT P1, RZ, R16, 0x8000000, RZ, 0xc0, !PT ;  /* 0x0800000010ff7812 */ /* 0x000fe4000782c0ff */
[----:B------:R-:W-:Y:S02]  /*2590*/  P2R R44, PR, RZ, 0x4 ;  /* 0x00000004ff2c7803 */ /* 0x000fe40000000000 */
[----:B------:R-:W-:-:S02]  /*25a0*/  P2R R42, PR, RZ, 0x8 ;  /* 0x00000008ff2a7803 */ /* 0x000fc40000000000 */
[C---:B------:R-:W-:Y:S02]  /*25b0*/  LOP3.LUT P0, RZ, R16.reuse, 0x8000, RZ, 0xc0, !PT ;  /* 0x0000800010ff7812 */ /* 0x040fe4000780c0ff */
[C---:B------:R-:W-:Y:S02]  /*25c0*/  LOP3.LUT P6, RZ, R16.reuse, 0x2000, RZ, 0xc0, !PT ;  /* 0x0000200010ff7812 */ /* 0x040fe400078cc0ff */
[C---:B------:R-:W-:Y:S02]  /*25d0*/  LOP3.LUT P2, RZ, R16.reuse, 0x80000, RZ, 0xc0, !PT ;  /* 0x0008000010ff7812 */ /* 0x040fe4000784c0ff */
[C---:B------:R-:W-:Y:S02]  /*25e0*/  LOP3.LUT P3, RZ, R16.reuse, 0x800000, RZ, 0xc0, !PT ;  /* 0x0080000010ff7812 */ /* 0x040fe4000786c0ff */
[----:B------:R-:W-:Y:S02]  /*25f0*/  LOP3.LUT R16, R16, 0xffdfffff, RZ, 0xc0, !PT ;  /* 0xffdfffff10107812 */ /* 0x000fe400078ec0ff */
[----:B------:R-:W-:-:S02]  /*2600*/  ISETP.GT.U32.OR P1, PT, R0, 0xadb, P1 ;  /* 0x00000adb0000780c */ /* 0x000fc40000f24470 */
[----:B------:R-:W-:Y:S02]  /*2610*/  @P4 LOP3.LUT R16, R16, 0x200000, RZ, 0xfc, !PT ;  /* 0x0020000010104812 */ /* 0x000fe400078efcff */
[----:B------:R-:W-:Y:S02]  /*2620*/  ISETP.GT.U32.OR P3, PT, R0, 0xad6, P3 ;  /* 0x00000ad60000780c */ /* 0x000fe40001f64470 */
[C---:B------:R-:W-:Y:S02]  /*2630*/  LOP3.LUT P4, RZ, R16.reuse, 0x200, RZ, 0xc0, !PT ;  /* 0x0000020010ff7812 */ /* 0x040fe4000788c0ff */
[----:B------:R-:W-:Y:S02]  /*2640*/  LOP3.LUT R16, R16, 0xfffffffd, RZ, 0xc0, !PT ;  /* 0xfffffffd10107812 */ /* 0x000fe400078ec0ff */
[C---:B------:R-:W-:Y:S02]  /*2650*/  ISETP.GT.U32.OR P4, PT, R0.reuse, 0xade, P4 ;  /* 0x00000ade0000780c */ /* 0x040fe40002784470 */
[----:B------:R-:W-:-:S02]  /*2660*/  ISETP.GT.U32.OR P5, PT, R0, 0xadd, P5 ;  /* 0x00000add0000780c */ /* 0x000fc40002fa4470 */
[----:B------:R-:W-:Y:S02]  /*2670*/  @P1 LOP3.LUT R16, R16, 0x2, RZ, 0xfc, !PT ;  /* 0x0000000210101812 */ /* 0x000fe400078efcff */
[----:B------:R-:W-:Y:S02]  /*2680*/  ISETP.NE.AND P1, PT, R32, RZ, PT ;  /* 0x000000ff2000720c */ /* 0x000fe40003f25270 */
[----:B------:R-:W-:Y:S02]  /*2690*/  LOP3.LUT R16, R16, 0xfffffff7, RZ, 0xc0, !PT ;  /* 0xfffffff710107812 */ /* 0x000fe400078ec0ff */
[----:B------:R-:W-:Y:S02]  /*26a0*/  ISETP.GT.U32.OR P1, PT, R0, 0xada, P1 ;  /* 0x00000ada0000780c */ /* 0x000fe40000f24470 */
[C---:B------:R-:W-:Y:S02]  /*26b0*/  ISETP.GT.U32.OR P4, PT, R66.reuse, 0x35, P4 ;  /* 0x000000354200780c */ /* 0x040fe40002784470 */
[----:B------:R-:W-:-:S02]  /*26c0*/  ISETP.GT.U32.OR P5, PT, R66, 0x35, P5 ;  /* 0x000000354200780c */ /* 0x000fc40002fa4470 */
[----:B------:R-:W-:Y:S02]  /*26d0*/  ISETP.GT.U32.OR P6, PT, R0, 0xadc, P6 ;  /* 0x00000adc0000780c */ /* 0x000fe400037c4470 */
[----:B------:R-:W-:Y:S02]  /*26e0*/  SHF.R.U32.HI R30, RZ, 0x12, R30 ;  /* 0x00000012ff1e7819 */ /* 0x000fe4000001161e */
[----:B------:R-:W-:Y:S02]  /*26f0*/  ISETP.GT.U32.OR P6, PT, R66, 0x35, P6 ;  /* 0x000000354200780c */ /* 0x000fe400037c4470 */
[----:B------:R-:W-:Y:S02]  /*2700*/  ISETP.GT.U32.OR P2, PT, R0, 0xad5, P2 ;  /* 0x00000ad50000780c */ /* 0x000fe40001744470 */
[----:B------:R-:W-:Y:S02]  /*2710*/  @P1 LOP3.LUT R16, R16, 0x8, RZ, 0xfc, !PT ;  /* 0x0000000810101812 */ /* 0x000fe400078efcff */
[----:B------:R-:W-:-:S02]  /*2720*/  ISETP.NE.AND P1, PT, R33, RZ, PT ;  /* 0x000000ff2100720c */ /* 0x000fc40003f25270 */
[----:B------:R-:W-:Y:S02]  /*2730*/  LOP3.LUT R16, R16, 0xffffffdf, RZ, 0xc0, !PT ;  /* 0xffffffdf10107812 */ /* 0x000fe400078ec0ff */
[----:B------:R-:W-:Y:S02]  /*2740*/  ISETP.GT.U32.OR P1, PT, R0, 0xad9, P1 ;  /* 0x00000ad90000780c */ /* 0x000fe40000f24470 */
[----:B------:R-:W-:Y:S02]  /*2750*/  P2R R33, PR, RZ, 0x8 ;  /* 0x00000008ff217803 */ /* 0x000fe40000000000 */
[----:B------:R-:W-:Y:S02]  /*2760*/  PRMT R30, R30, 0x9910, RZ ;  /* 0x000099101e1e7816 */ /* 0x000fe400000000ff */
[----:B------:R-:W-:Y:S02]  /*2770*/  ISETP.GT.U32.OR P0, PT, R0, 0xad3, P0 ;  /* 0x00000ad30000780c */ /* 0x000fe40000704470 */
[----:B------:R-:W-:Y:S01]  /*2780*/  IADD3 R4, PT, PT, R4, R31, RZ ;  /* 0x0000001f04047210 */ /* 0x000fe20007ffe0ff */
[----:B------:R-:W-:Y:S01]  /*2790*/  IMAD R3, R30, 0x38, RZ ;  /* 0x000000381e037824 */ /* 0x000fe200078e02ff */
[----:B------:R-:W-:-:S03]  /*27a0*/  CS2R R30, SRZ ;  /* 0x00000000001e7805 */ /* 0x000fc6000001ff00 */
[----:B------:R-:W-:Y:S02]  /*27b0*/  @P1 LOP3.LUT R16, R16, 0x20, RZ, 0xfc, !PT ;  /* 0x0000002010101812 */ /* 0x000fe400078efcff */
[----:B------:R-:W-:Y:S02]  /*27c0*/  ISETP.NE.AND P1, PT, R34, RZ, PT ;  /* 0x000000ff2200720c */ /* 0x000fe40003f25270 */
[----:B------:R-:W-:Y:S02]  /*27d0*/  CS2R R34, SRZ ;  /* 0x0000000000227805 */ /* 0x000fe4000001ff00 */
[----:B------:R-:W-:Y:S02]  /*27e0*/  LOP3.LUT R16, R16, 0xffffff7f, RZ, 0xc0, !PT ;  /* 0xffffff7f10107812 */ /* 0x000fe400078ec0ff */
[----:B------:R-:W-:Y:S02]  /*27f0*/  ISETP.GT.U32.OR P1, PT, R0, 0xad8, P1 ;  /* 0x00000ad80000780c */ /* 0x000fe40000f24470 */
[----:B------:R-:W-:-:S04]  /*2800*/  LOP3.LUT R3, R3, 0xffff, RZ, 0xc0, !PT ;  /* 0x0000ffff03037812 */ /* 0x000fc800078ec0ff */
[----:B------:R-:W-:Y:S01]  /*2810*/  IADD3 R3, PT, PT, R3, R2, RZ ;  /* 0x0000000203037210 */ /* 0x000fe20007ffe0ff */
[----:B------:R-:W-:-:S06]  /*2820*/  HFMA2 R2, -RZ, RZ, 0, 0 ;  /* 0x00000000ff027431 */ /* 0x000fcc00000001ff */
[----:B------:R-:W-:Y:S02]  /*2830*/  @P1 LOP3.LUT R16, R16, 0x80, RZ, 0xfc, !PT ;  /* 0x0000008010101812 */ /* 0x000fe400078efcff */
[----:B------:R-:W-:Y:S02]  /*2840*/  ISETP.NE.AND P1, PT, R36, RZ, PT ;  /* 0x000000ff2400720c */ /* 0x000fe40003f25270 */
[----:B------:R-:W-:Y:S02]  /*2850*/  LOP3.LUT R16, R16, 0xffbfffff, RZ, 0xc0, !PT ;  /* 0xffbfffff10107812 */ /* 0x000fe400078ec0ff */
[----:B------:R-:W-:-:S13]  /*2860*/  ISETP.GT.U32.OR P1, PT, R0, 0xad7, P1 ;  /* 0x00000ad70000780c */ /* 0x000fda0000f24470 */
[----:B------:R-:W-:Y:S02]  /*2870*/  @P1 LOP3.LUT R16, R16, 0x400000, RZ, 0xfc, !PT ;  /* 0x0040000010101812 */ /* 0x000fe400078efcff */
[----:B------:R-:W-:Y:S02]  /*2880*/  ISETP.NE.AND P1, PT, R37, RZ, PT ;  /* 0x000000ff2500720c */ /* 0x000fe40003f25270 */
[----:B------:R-:W-:Y:S02]  /*2890*/  CS2R R36, SRZ ;  /* 0x0000000000247805 */ /* 0x000fe4000001ff00 */
[----:B------:R-:W-:Y:S02]  /*28a0*/  LOP3.LUT P3, RZ, R16, 0x8, RZ, 0xc0, !PT ;  /* 0x0000000810ff7812 */ /* 0x000fe4000786c0ff */
[----:B------:R-:W-:Y:S02]  /*28b0*/  ISETP.GT.U32.OR P1, PT, R0, 0xad4, P1 ;  /* 0x00000ad40000780c */ /* 0x000fe40000f24470 */
[----:B------:R-:W-:-:S02]  /*28c0*/  P2R R32, PR, RZ, 0x8 ;  /* 0x00000008ff207803 */ /* 0x000fc40000000000 */
[C---:B------:R-:W-:Y:S02]  /*28d0*/  LOP3.LUT P3, RZ, R16.reuse, 0x2, RZ, 0xc0, !PT ;  /* 0x0000000210ff7812 */ /* 0x040fe4000786c0ff */
[----:B------:R-:W-:Y:S02]  /*28e0*/  LOP3.LUT R16, R16, 0xfff7ffff, RZ, 0xc0, !PT ;  /* 0xfff7ffff10107812 */ /* 0x000fe400078ec0ff */
[----:B------:R-:W-:Y:S02]  /*28f0*/  ISETP.GT.U32.OR P3, PT, R66, 0x35, P3 ;  /* 0x000000354200780c */ /* 0x000fe40001f64470 */
[----:B------:R-:W-:-:S04]  /*2900*/  @P4 LOP3.LUT R16, R16, 0x80000, RZ, 0xfc, !PT ;  /* 0x0008000010104812 */ /* 0x000fc800078efcff */
[C---:B------:R-:W-:Y:S02]  /*2910*/  LOP3.LUT P4, RZ, R16.reuse, 0x400000, RZ, 0xc0, !PT ;  /* 0x0040000010ff7812 */ /* 0x040fe4000788c0ff */
[----:B------:R-:W-:-:S04]  /*2920*/  LOP3.LUT R16, R16, 0xfffdffff, RZ, 0xc0, !PT ;  /* 0xfffdffff10107812 */ /* 0x000fc800078ec0ff */
[----:B------:R-:W-:-:S04]  /*2930*/  @P5 LOP3.LUT R16, R16, 0x20000, RZ, 0xfc, !PT ;  /* 0x0002000010105812 */ /* 0x000fc800078efcff */
[C---:B------:R-:W-:Y:S02]  /*2940*/  LOP3.LUT P5, RZ, R16.reuse, 0x80, RZ, 0xc0, !PT ;  /* 0x0000008010ff7812 */ /* 0x040fe400078ac0ff */
[----:B------:R-:W-:-:S04]  /*2950*/  LOP3.LUT R16, R16, 0xffff7fff, RZ, 0xc0, !PT ;  /* 0xffff7fff10107812 */ /* 0x000fc800078ec0ff */
[----:B------:R-:W-:-:S04]  /*2960*/  @P6 LOP3.LUT R16, R16, 0x8000, RZ, 0xfc, !PT ;  /* 0x0000800010106812 */ /* 0x000fc800078efcff */
[C---:B------:R-:W-:Y:S02]  /*2970*/  LOP3.LUT P6, RZ, R16.reuse, 0x20, RZ, 0xc0, !PT ;  /* 0x0000002010ff7812 */ /* 0x040fe400078cc0ff */
[----:B------:R-:W-:Y:S02]  /*2980*/  LOP3.LUT R16, R16, 0xffffdfff, RZ, 0xc0, !PT ;  /* 0xffffdfff10107812 */ /* 0x000fe400078ec0ff */
[----:B------:R-:W-:Y:S02]  /*2990*/  ISETP.GT.U32.OR P6, PT, R66, 0x35, P6 ;  /* 0x000000354200780c */ /* 0x000fe400037c4470 */
[----:B------:R-:W-:Y:S02]  /*29a0*/  @P3 LOP3.LUT R16, R16, 0x2000, RZ, 0xfc, !PT ;  /* 0x0000200010103812 */ /* 0x000fe400078efcff */
[----:B------:R-:W-:Y:S02]  /*29b0*/  ISETP.NE.AND P3, PT, R32, RZ, PT ;  /* 0x000000ff2000720c */ /* 0x000fe40003f65270 */
[----:B------:R-:W-:-:S02]  /*29c0*/  LOP3.LUT R16, R16, 0xfffff7ff, RZ, 0xc0, !PT ;  /* 0xfffff7ff10107812 */ /* 0x000fc400078ec0ff */
[----:B------:R-:W-:-:S13]  /*29d0*/  ISETP.GT.U32.OR P3, PT, R66, 0x35, P3 ;  /* 0x000000354200780c */ /* 0x000fda0001f64470 */
[----:B------:R-:W-:Y:S02]  /*29e0*/  @P3 LOP3.LUT R16, R16, 0x800, RZ, 0xfc, !PT ;  /* 0x0000080010103812 */ /* 0x000fe400078efcff */
[----:B------:R-:W-:Y:S02]  /*29f0*/  ISETP.NE.AND P3, PT, R33, RZ, PT ;  /* 0x000000ff2100720c */ /* 0x000fe40003f65270 */
[----:B------:R-:W-:-:S04]  /*2a00*/  LOP3.LUT R16, R16, 0xfffffdff, RZ, 0xc0, !PT ;  /* 0xfffffdff10107812 */ /* 0x000fc800078ec0ff */
[----:B------:R-:W-:Y:S02]  /*2a10*/  @P6 LOP3.LUT R16, R16, 0x200, RZ, 0xfc, !PT ;  /* 0x0000020010106812 */ /* 0x000fe400078efcff */
[C---:B------:R-:W-:Y:S02]  /*2a20*/  ISETP.GT.U32.OR P6, PT, R66.reuse, 0x34, P5 ;  /* 0x000000344200780c */ /* 0x040fe40002fc4470 */
[----:B------:R-:W-:Y:S02]  /*2a30*/  ISETP.GT.U32.OR P5, PT, R66, 0x34, P4 ;  /* 0x000000344200780c */ /* 0x000fe400027a4470 */
[----:B------:R-:W-:Y:S02]  /*2a40*/  LOP3.LUT R16, R16, 0xffffff7f, RZ, 0xc0, !PT ;  /* 0xffffff7f10107812 */ /* 0x000fe400078ec0ff */
[----:B------:R-:W-:Y:S02]  /*2a50*/  ISETP.GT.U32.OR P4, PT, R66, 0x34, P3 ;  /* 0x000000344200780c */ /* 0x000fe40001f84470 */
[----:B------:R-:W-:-:S02]  /*2a60*/  ISETP.NE.AND P3, PT, R42, RZ, PT ;  /* 0x000000ff2a00720c */ /* 0x000fc40003f65270 */
[----:B------:R-:W-:-:S03]  /*2a70*/  CS2R R42, SRZ ;  /* 0x00000000002a7805 */ /* 0x000fc6000001ff00 */
[----:B------:R-:W-:-:S04]  /*2a80*/  @P6 LOP3.LUT R16, R16, 0x80, RZ, 0xfc, !PT ;  /* 0x0000008010106812 */ /* 0x000fc800078efcff */
[----:B------:R-:W-:-:S04]  /*2a90*/  LOP3.LUT R16, R16, 0xffffffdf, RZ, 0xc0, !PT ;  /* 0xffffffdf10107812 */ /* 0x000fc800078ec0ff */
[----:B------:R-:W-:Y:S02]  /*2aa0*/  @P5 LOP3.LUT R16, R16, 0x20, RZ, 0xfc, !PT ;  /* 0x0000002010105812 */ /* 0x000fe400078efcff */
[----:B------:R-:W-:Y:S02]  /*2ab0*/  ISETP.GT.U32.OR P5, PT, R66, 0x34, P2 ;  /* 0x000000344200780c */ /* 0x000fe400017a4470 */
[----:B------:R-:W-:Y:S02]  /*2ac0*/  LOP3.LUT R16, R16, 0xfffffff7, RZ, 0xc0, !PT ;  /* 0xfffffff710107812 */ /* 0x000fe400078ec0ff */
[----:B------:R-:W-:Y:S02]  /*2ad0*/  ISETP.NE.AND P2, PT, R44, RZ, PT ;  /* 0x000000ff2c00720c */ /* 0x000fe40003f45270 */
[----:B------:R-:W-:Y:S02]  /*2ae0*/  @P4 LOP3.LUT R16, R16, 0x8, RZ, 0xfc, !PT ;  /* 0x0000000810104812 */ /* 0x000fe400078efcff */
[----:B------:R-:W-:-:S02]  /*2af0*/  ISETP.GT.U32.OR P4, PT, R66, 0x34, P1 ;  /* 0x000000344200780c */ /* 0x000fc40000f84470 */
[----:B------:R-:W-:Y:S02]  /*2b00*/  LOP3.LUT R16, R16, 0xfffffffd, RZ, 0xc0, !PT ;  /* 0xfffffffd10107812 */ /* 0x000fe400078ec0ff */
[----:B------:R-:W-:Y:S02]  /*2b10*/  ISETP.NE.AND P1, PT, R63, RZ, PT ;  /* 0x000000ff3f00720c */ /* 0x000fe40003f25270 */
[----:B------:R-:W-:Y:S02]  /*2b20*/  @P5 LOP3.LUT R16, R16, 0x2, RZ, 0xfc, !PT ;  /* 0x0000000210105812 */ /* 0x000fe400078efcff */
[----:B------:R-:W-:Y:S02]  /*2b30*/  ISETP.GT.U32.OR P5, PT, R66, 0x34, P0 ;  /* 0x000000344200780c */ /* 0x000fe400007a4470 */
[----:B----4-:R-:W-:-:S13]  /*2b40*/  ISETP.NE.AND P0, PT, R62, RZ, PT ;  /* 0x000000ff3e00720c */ /* 0x010fda0003f05270 */
.L_x_68:
[----:B------:R-:W0:Y:S01]  /*2b50*/  S2R R68, SR_CTAID.X ;  /* 0x0000000000447919 */ /* 0x000e220000002500 */
[----:B------:R-:W-:Y:S01]  /*2b60*/  BAR.SYNC.DEFER_BLOCKING 0x0 ;  /* 0x0000000000007b1d */ /* 0x000fe20000010000 */
[----:B------:R-:W-:Y:S02]  /*2b70*/  LOP3.LUT P6, RZ, R16, 0x200000, RZ, 0xc0, !PT ;  /* 0x0020000010ff7812 */ /* 0x000fe400078cc0ff */
[----:B------:R-:W-:-:S03]  /*2b80*/  MOV R49, 0x400 ;  /* 0x0000040000317802 */ /* 0x000fc60000000f00 */
[----:B------:R-:W-:Y:S01]  /*2b90*/  BSSY.RECONVERGENT B0, `(.L_x_15) ;  /* 0x0000012000007945 */ /* 0x000fe20003800200 */
[----:B------:R-:W1:Y:S01]  /*2ba0*/  S2R R48, SR_CgaCtaId ;  /* 0x0000000000307919 */ /* 0x000e620000008800 */
[----:B0-----:R-:W-:-:S04]  /*2bb0*/  IMAD R33, R27, 0x620, R68 ;  /* 0x000006201b217824 */ /* 0x001fc800078e0244 */
[----:B------:R-:W-:-:S05]  /*2bc0*/  IMAD R33, R2, 0x1880, R33 ;  /* 0x0000188002217824 */ /* 0x000fca00078e0221 */
[----:B------:R-:W-:Y:S02]  /*2bd0*/  LEA R50, R33, 0xffffffc7, 0x2 ;  /* 0xffffffc721327811 */ /* 0x000fe400078e10ff */
[----:B-1----:R-:W-:-:S04]  /*2be0*/  LEA R51, R48, R49, 0x18 ;  /* 0x0000003130337211 */ /* 0x002fc800078ec0ff */
[----:B------:R-:W-:Y:S01]  /*2bf0*/  LEA R44, R0, R51, 0x2 ;  /* 0x00000033002c7211 */ /* 0x000fe200078e10ff */
[----:B------:R-:W-:Y:S06]  /*2c00*/  @P6 BRA `(.L_x_16) ;  /* 0x0000000000286947 */ /* 0x000fec0003800000 */
[----:B------:R-:W-:Y:S01]  /*2c10*/  LOP3.LUT P6, RZ, R16, 0x100000, RZ, 0xc0, !PT ;  /* 0x0010000010ff7812 */ /* 0x000fe200078cc0ff */
[----:B------:R-:W-:Y:S01]  /*2c20*/  BSSY.RECONVERGENT B1, `(.L_x_17) ;  /* 0x0000007000017945 */ /* 0x000fe20003800200 */
[----:B------:R-:W-:-:S11]  /*2c30*/  IMAD.MOV.U32 R33, RZ, RZ, RZ ;  /* 0x000000ffff217224 */ /* 0x000fd600078e00ff */
[----:B------:R-:W-:Y:S05]  /*2c40*/  @P6 BRA `(.L_x_18) ;  /* 0x0000000000106947 */ /* 0x000fea0003800000 */
[----:B------:R-:W0:Y:S01]  /*2c50*/  LDC.64 R32, c[0x0][0x380] ;  /* 0x0000e000ff207b82 */ /* 0x000e220000000a00 */
[----:B------:R-:W-:-:S05]  /*2c60*/  IADD3 R45, PT, PT, R15, R50, RZ ;  /* 0x000000320f2d7210 */ /* 0x000fca0007ffe0ff */
[----:B0-----:R-:W-:-:S06]  /*2c70*/  IMAD.WIDE R32, R45, 0x4, R32 ;  /* 0x000000042d207825 */ /* 0x001fcc00078e0220 */
[----:B------:R0:W5:Y:S02]  /*2c80*/  LDG.E.CONSTANT R33, desc[UR6][R32.64] ;  /* 0x0000000620217981 */ /* 0x000164000c1e9900 */
.L_x_18:
[----:B------:R-:W-:Y:S05]  /*2c90*/  BSYNC.RECONVERGENT B1 ;  /* 0x0000000000017941 */ /* 0x000fea0003800200 */
.L_x_17:
[----:B-----5:R1:W-:Y:S02]  /*2ca0*/  STS [R44], R33 ;  /* 0x000000212c007388 */ /* 0x0203e40000000800 */
.L_x_16:
[----:B------:R-:W-:Y:S05]  /*2cb0*/  BSYNC.RECONVERGENT B0 ;  /* 0x0000000000007941 */ /* 0x000fea0003800200 */
.L_x_15:
[----:B------:R-:W-:Y:S01]  /*2cc0*/  LOP3.LUT P6, RZ, R16, 0x80000, RZ, 0xc0, !PT ;  /* 0x0008000010ff7812 */ /* 0x000fe200078cc0ff */
[----:B------:R-:W-:-:S12]  /*2cd0*/  BSSY.RECONVERGENT B0, `(.L_x_19) ;  /* 0x000000c000007945 */ /* 0x000fd80003800200 */
[----:B------:R-:W-:Y:S05]  /*2ce0*/  @P6 BRA `(.L_x_20) ;  /* 0x0000000000286947 */ /* 0x000fea0003800000 */
[----:B------:R-:W-:Y:S01]  /*2cf0*/  LOP3.LUT P6, RZ, R16, 0x40000, RZ, 0xc0, !PT ;  /* 0x0004000010ff7812 */ /* 0x000fe200078cc0ff */
[----:B------:R-:W-:Y:S01]  /*2d00*/  BSSY.RECONVERGENT B1, `(.L_x_21) ;  /* 0x0000007000017945 */ /* 0x000fe20003800200 */
[----:B-1----:R-:W-:-:S11]  /*2d10*/  MOV R33, RZ ;  /* 0x000000ff00217202 */ /* 0x002fd60000000f00 */
[----:B------:R-:W-:Y:S05]  /*2d20*/  @P6 BRA `(.L_x_22) ;  /* 0x0000000000106947 */ /* 0x000fea0003800000 */
[----:B0-----:R-:W0:Y:S01]  /*2d30*/  LDC.64 R32, c[0x0][0x380] ;  /* 0x0000e000ff207b82 */ /* 0x001e220000000a00 */
[----:B------:R-:W-:-:S04]  /*2d40*/  IMAD.IADD R45, R14, 0x1, R50 ;  /* 0x000000010e2d7824 */ /* 0x000fc800078e0232 */
[----:B0-----:R-:W-:-:S06]  /*2d50*/  IMAD.WIDE R32, R45, 0x4, R32 ;  /* 0x000000042d207825 */ /* 0x001fcc00078e0220 */
[----:B------:R1:W5:Y:S02]  /*2d60*/  LDG.E.CONSTANT R33, desc[UR6][R32.64] ;  /* 0x0000000620217981 */ /* 0x000364000c1e9900 */
.L_x_22:
[----:B------:R-:W-:Y:S05]  /*2d70*/  BSYNC.RECONVERGENT B1 ;  /* 0x0000000000017941 */ /* 0x000fea0003800200 */
.L_x_21:
[----:B-----5:R2:W-:Y:S02]  /*2d80*/  STS [R44+0x4], R33 ;  /* 0x000004212c007388 */ /* 0x0205e40000000800 */
.L_x_20:
[----:B------:R-:W-:Y:S05]  /*2d90*/  BSYNC.RECONVERGENT B0 ;  /* 0x0000000000007941 */ /* 0x000fea0003800200 */
.L_x_19:
[----:B------:R-:W-:Y:S01]  /*2da0*/  LOP3.LUT P6, RZ, R16, 0x20000, RZ, 0xc0, !PT ;  /* 0x0002000010ff7812 */ /* 0x000fe200078cc0ff */
[----:B------:R-:W-:-:S12]  /*2db0*/  BSSY.RECONVERGENT B0, `(.L_x_23) ;  /* 0x000000c000007945 */ /* 0x000fd80003800200 */
[----:B------:R-:W-:Y:S05]  /*2dc0*/  @P6 BRA `(.L_x_24) ;  /* 0x0000000000286947 */ /* 0x000fea0003800000 */
[----:B------:R-:W-:Y:S01]  /*2dd0*/  LOP3.LUT P6, RZ, R16, 0x10000, RZ, 0xc0, !PT ;  /* 0x0001000010ff7812 */ /* 0x000fe200078cc0ff */
[----:B------:R-:W-:Y:S01]  /*2de0*/  BSSY.RECONVERGENT B1, `(.L_x_25) ;  /* 0x0000007000017945 */ /* 0x000fe20003800200 */
[----:B-12---:R-:W-:-:S11]  /*2df0*/  HFMA2 R33, -RZ, RZ, 0, 0 ;  /* 0x00000000ff217431 */ /* 0x006fd600000001ff */
[----:B------:R-:W-:Y:S05]  /*2e00*/  @P6 BRA `(.L_x_26) ;  /* 0x0000000000106947 */ /* 0x000fea0003800000 */
[----:B0-----:R-:W0:Y:S01]  /*2e10*/  LDC.64 R32, c[0x0][0x380] ;  /* 0x0000e000ff207b82 */ /* 0x001e220000000a00 */
[----:B------:R-:W-:-:S05]  /*2e20*/  IADD3 R45, PT, PT, R13, R50, RZ ;  /* 0x000000320d2d7210 */ /* 0x000fca0007ffe0ff */
[----:B0-----:R-:W-:-:S06]  /*2e30*/  IMAD.WIDE R32, R45, 0x4, R32 ;  /* 0x000000042d207825 */ /* 0x001fcc00078e0220 */
[----:B------:R1:W5:Y:S02]  /*2e40*/  LDG.E.CONSTANT R33, desc[UR6][R32.64] ;  /* 0x0000000620217981 */ /* 0x000364000c1e9900 */
.L_x_26:
[----:B------:R-:W-:Y:S05]  /*2e50*/  BSYNC.RECONVERGENT B1 ;  /* 0x0000000000017941 */ /* 0x000fea0003800200 */
.L_x_25:
[----:B-----5:R3:W-:Y:S02]  /*2e60*/  STS [R44+0x8], R33 ;  /* 0x000008212c007388 */ /* 0x0207e40000000800 */
.L_x_24:
[----:B------:R-:W-:Y:S05]  /*2e70*/  BSYNC.RECONVERGENT B0 ;  /* 0x0000000000007941 */ /* 0x000fea0003800200 */
.L_x_23:
[----:B------:R-:W-:Y:S01]  /*2e80*/  LOP3.LUT P6, RZ, R16, 0x8000, RZ, 0xc0, !PT ;  /* 0x0000800010ff7812 */ /* 0x000fe200078cc0ff */
[----:B------:R-:W-:-:S12]  /*2e90*/  BSSY.RECONVERGENT B0, `(.L_x_27) ;  /* 0x000000c000007945 */ /* 0x000fd80003800200 */
[----:B------:R-:W-:Y:S05]  /*2ea0*/  @P6 BRA `(.L_x_28) ;  /* 0x0000000000286947 */ /* 0x000fea0003800000 */
[----:B------:R-:W-:Y:S01]  /*2eb0*/  LOP3.LUT P6, RZ, R16, 0x4000, RZ, 0xc0, !PT ;  /* 0x0000400010ff7812 */ /* 0x000fe200078cc0ff */
[----:B------:R-:W-:Y:S01]  /*2ec0*/  BSSY.RECONVERGENT B1, `(.L_x_29) ;  /* 0x0000007000017945 */ /* 0x000fe20003800200 */
[----:B-123--:R-:W-:-:S11]  /*2ed0*/  IMAD.MOV.U32 R33, RZ, RZ, RZ ;  /* 0x000000ffff217224 */ /* 0x00efd600078e00ff */
[----:B------:R-:W-:Y:S05]  /*2ee0*/  @P6 BRA `(.L_x_30) ;  /* 0x0000000000106947 */ /* 0x000fea0003800000 */
[----:B0-----:R-:W0:Y:S01]  /*2ef0*/  LDC.64 R32, c[0x0][0x380] ;  /* 0x0000e000ff207b82 */ /* 0x001e220000000a00 */
[----:B------:R-:W-:-:S05]  /*2f00*/  IADD3 R45, PT, PT, R12, R50, RZ ;  /* 0x000000320c2d7210 */ /* 0x000fca0007ffe0ff */
[----:B0-----:R-:W-:-:S06]  /*2f10*/  IMAD.WIDE R32, R45, 0x4, R32 ;  /* 0x000000042d207825 */ /* 0x001fcc00078e0220 */
[----:B------:R1:W5:Y:S02]  /*2f20*/  LDG.E.CONSTANT R33, desc[UR6][R32.64] ;  /* 0x0000000620217981 */ /* 0x000364000c1e9900 */
.L_x_30:
[----:B------:R-:W-:Y:S05]  /*2f30*/  BSYNC.RECONVERGENT B1 ;  /* 0x0000000000017941 */ /* 0x000fea0003800200 */
.L_x_29:
[----:B-----5:R4:W-:Y:S02]  /*2f40*/  STS [R44+0xc], R33 ;  /* 0x00000c212c007388 */ /* 0x0209e40000000800 */
.L_x_28:
[----:B------:R-:W-:Y:S05]  /*2f50*/  BSYNC.RECONVERGENT B0 ;  /* 0x0000000000007941 */ /* 0x000fea0003800200 */
.L_x_27:
[----:B------:R-:W-:Y:S01]  /*2f60*/  LOP3.LUT P6, RZ, R16, 0x2000, RZ, 0xc0, !PT ;  /* 0x0000200010ff7812 */ /* 0x000fe200078cc0ff */
[----:B------:R-:W-:-:S12]  /*2f70*/  BSSY.RECONVERGENT B0, `(.L_x_31) ;  /* 0x000000c000007945 */ /* 0x000fd80003800200 */
[----:B------:R-:W-:Y:S05]  /*2f80*/  @P6 BRA `(.L_x_32) ;  /* 0x0000000000286947 */ /* 0x000fea0003800000 */
[----:B------:R-:W-:Y:S01]  /*2f90*/  LOP3.LUT P6, RZ, R16, 0x1000, RZ, 0xc0, !PT ;  /* 0x0000100010ff7812 */ /* 0x000fe200078cc0ff */
[----:B------:R-:W-:Y:S01]  /*2fa0*/  BSSY.RECONVERGENT B1, `(.L_x_33) ;  /* 0x0000007000017945 */ /* 0x000fe20003800200 */
[----:B-1234-:R-:W-:-:S11]  /*2fb0*/  MOV R33, RZ ;  /* 0x000000ff00217202 */ /* 0x01efd60000000f00 */
[----:B------:R-:W-:Y:S05]  /*2fc0*/  @P6 BRA `(.L_x_34) ;  /* 0x0000000000106947 */ /* 0x000fea0003800000 */
[----:B0-----:R-:W0:Y:S01]  /*2fd0*/  LDC.64 R32, c[0x0][0x380] ;  /* 0x0000e000ff207b82 */ /* 0x001e220000000a00 */
[----:B------:R-:W-:-:S04]  /*2fe0*/  IMAD.IADD R45, R11, 0x1, R50 ;  /* 0x000000010b2d7824 */ /* 0x000fc800078e0232 */
[----:B0-----:R-:W-:-:S06]  /*2ff0*/  IMAD.WIDE R32, R45, 0x4, R32 ;  /* 0x000000042d207825 */ /* 0x001fcc00078e0220 */
[----:B------:R1:W5:Y:S02]  /*3000*/  LDG.E.CONSTANT R33, desc[UR6][R32.64] ;  /* 0x0000000620217981 */ /* 0x000364000c1e9900 */
.L_x_34:
[----:B------:R-:W-:Y:S05]  /*3010*/  BSYNC.RECONVERGENT B1 ;  /* 0x0000000000017941 */ /* 0x000fea0003800200 */
.L_x_33:
[----:B-----5:R2:W-:Y:S02]  /*3020*/  STS [R44+0x10], R33 ;  /* 0x000010212c007388 */ /* 0x0205e40000000800 */
.L_x_32:
[----:B------:R-:W-:Y:S05]  /*3030*/  BSYNC.RECONVERGENT B0 ;  /* 0x0000000000007941 */ /* 0x000fea0003800200 */
.L_x_31:
[----:B------:R-:W-:Y:S01]  /*3040*/  LOP3.LUT P6, RZ, R16, 0x800, RZ, 0xc0, !PT ;  /* 0x0000080010ff7812 */ /* 0x000fe200078cc0ff */
[----:B------:R-:W-:-:S12]  /*3050*/  BSSY.RECONVERGENT B0, `(.L_x_35) ;  /* 0x000000c000007945 */ /* 0x000fd80003800200 */
[----:B------:R-:W-:Y:S05]  /*3060*/  @P6 BRA `(.L_x_36) ;  /* 0x0000000000286947 */ /* 0x000fea0003800000 */
[----:B------:R-:W-:Y:S01]  /*3070*/  LOP3.LUT P6, RZ, R16, 0x400, RZ, 0xc0, !PT ;  /* 0x0000040010ff7812 */ /* 0x000fe200078cc0ff */
[----:B------:R-:W-:Y:S01]  /*3080*/  BSSY.RECONVERGENT B1, `(.L_x_37) ;  /* 0x0000007000017945 */ /* 0x000fe20003800200 */
[----:B-1234-:R-:W-:-:S11]  /*3090*/  HFMA2 R33, -RZ, RZ, 0, 0 ;  /* 0x00000000ff217431 */ /* 0x01efd600000001ff */
[----:B------:R-:W-:Y:S05]  /*30a0*/  @P6 BRA `(.L_x_38) ;  /* 0x0000000000106947 */ /* 0x000fea0003800000 */
[----:B0-----:R-:W0:Y:S01]  /*30b0*/  LDC.64 R32, c[0x0][0x380] ;  /* 0x0000e000ff207b82 */ /* 0x001e220000000a00 */
[----:B------:R-:W-:-:S05]  /*30c0*/  IADD3 R45, PT, PT, R10, R50, RZ ;  /* 0x000000320a2d7210 */ /* 0x000fca0007ffe0ff */
[----:B0-----:R-:W-:-:S06]  /*30d0*/  IMAD.WIDE R32, R45, 0x4, R32 ;  /* 0x000000042d207825 */ /* 0x001fcc00078e0220 */
[----:B------:R1:W5:Y:S02]  /*30e0*/  LDG.E.CONSTANT R33, desc[UR6][R32.64] ;  /* 0x0000000620217981 */ /* 0x000364000c1e9900 */
.L_x_38:
[----:B------:R-:W-:Y:S05]  /*30f0*/  BSYNC.RECONVERGENT B1 ;  /* 0x0000000000017941 */ /* 0x000fea0003800200 */
.L_x_37:
[----:B-----5:R2:W-:Y:S02]  /*3100*/  STS [R44+0x14], R33 ;  /* 0x000014212c007388 */ /* 0x0205e40000000800 */
.L_x_36:
[----:B------:R-:W-:Y:S05]  /*3110*/  BSYNC.RECONVERGENT B0 ;  /* 0x0000000000007941 */ /* 0x000fea0003800200 */
.L_x_35:
[----:B------:R-:W-:Y:S01]  /*3120*/  LOP3.LUT P6, RZ, R16, 0x200, RZ, 0xc0, !PT ;  /* 0x0000020010ff7812 */ /* 0x000fe200078cc0ff */
[----:B------:R-:W-:-:S12]  /*3130*/  BSSY.RECONVERGENT B0, `(.L_x_39) ;  /* 0x000000c000007945 */ /* 0x000fd80003800200 */
[----:B------:R-:W-:Y:S05]  /*3140*/  @P6 BRA `(.L_x_40) ;  /* 0x0000000000286947 */ /* 0x000fea0003800000 */
[----:B------:R-:W-:Y:S01]  /*3150*/  LOP3.LUT P6, RZ, R16, 0x100, RZ, 0xc0, !PT ;  /* 0x0000010010ff7812 */ /* 0x000fe200078cc0ff */
[----:B------:R-:W-:Y:S01]  /*3160*/  BSSY.RECONVERGENT B1, `(.L_x_41) ;  /* 0x0000007000017945 */ /* 0x000fe20003800200 */
[----:B-1234-:R-:W-:-:S11]  /*3170*/  IMAD.MOV.U32 R33, RZ, RZ, RZ ;  /* 0x000000ffff217224 */ /* 0x01efd600078e00ff */
[----:B------:R-:W-:Y:S05]  /*3180*/  @P6 BRA `(.L_x_42) ;  /* 0x0000000000106947 */ /* 0x000fea0003800000 */
[----:B0-----:R-:W0:Y:S01]  /*3190*/  LDC.64 R32, c[0x0][0x380] ;  /* 0x0000e000ff207b82 */ /* 0x001e220000000a00 */
[----:B------:R-:W-:-:S05]  /*31a0*/  IADD3 R45, PT, PT, R9, R50, RZ ;  /* 0x00000032092d7210 */ /* 0x000fca0007ffe0ff */
[----:B0-----:R-:W-:-:S06]  /*31b0*/  IMAD.WIDE R32, R45, 0x4, R32 ;  /* 0x000000042d207825 */ /* 0x001fcc00078e0220 */
[----:B------:R1:W5:Y:S02]  /*31c0*/  LDG.E.CONSTANT R33, desc[UR6][R32.64] ;  /* 0x0000000620217981 */ /* 0x000364000c1e9900 */
.L_x_42:
[----:B------:R-:W-:Y:S05]  /*31d0*/  BSYNC.RECONVERGENT B1 ;  /* 0x0000000000017941 */ /* 0x000fea0003800200 */
.L_x_41:
[----:B-----5:R2:W-:Y:S02]  /*31e0*/  STS [R44+0x18], R33 ;  /* 0x000018212c007388 */ /* 0x0205e40000000800 */
.L_x_40:
[----:B------:R-:W-:Y:S05]  /*31f0*/  BSYNC.RECONVERGENT B0 ;  /* 0x0000000000007941 */ /* 0x000fea0003800200 */
.L_x_39:
        /* <DEDUP_REMOVED lines=11> */
.L_x_46:
[----:B------:R-:W-:Y:S05]  /*32b0*/  BSYNC.RECONVERGENT B1 ;  /* 0x0000000000017941 */ /* 0x000fea0003800200 */
.L_x_45:
[----:B-----5:R2:W-:Y:S02]  /*32c0*/  STS [R44+0x1c], R33 ;  /* 0x00001c212c007388 */ /* 0x0205e40000000800 */
.L_x_44:
[----:B------:R-:W-:Y:S05]  /*32d0*/  BSYNC.RECONVERGENT B0 ;  /* 0x0000000000007941 */ /* 0x000fea0003800200 */
.L_x_43:
        /* <DEDUP_REMOVED lines=11> */
.L_x_50:
[----:B------:R-:W-:Y:S05]  /*3390*/  BSYNC.RECONVERGENT B1 ;  /* 0x0000000000017941 */ /* 0x000fea0003800200 */
.L_x_49:
[----:B-----5:R2:W-:Y:S02]  /*33a0*/  STS [R44+0x20], R33 ;  /* 0x000020212c007388 */ /* 0x0205e40000000800 */
.L_x_48:
[----:B------:R-:W-:Y:S05]  /*33b0*/  BSYNC.RECONVERGENT B0 ;  /* 0x0000000000007941 */ /* 0x000fea0003800200 */
.L_x_47:
        /* <DEDUP_REMOVED lines=11> */
.L_x_54:
[----:B------:R-:W-:Y:S05]  /*3470*/  BSYNC.RECONVERGENT B1 ;  /* 0x0000000000017941 */ /* 0x000fea0003800200 */
.L_x_53:
[----:B-----5:R2:W-:Y:S02]  /*3480*/  STS [R44+0x24], R33 ;  /* 0x000024212c007388 */ /* 0x0205e40000000800 */
.L_x_52:
[----:B------:R-:W-:Y:S05]  /*3490*/  BSYNC.RECONVERGENT B0 ;  /* 0x0000000000007941 */ /* 0x000fea0003800200 */
.L_x_51:
        /* <DEDUP_REMOVED lines=11> */
.L_x_58:
[----:B------:R-:W-:Y:S05]  /*3550*/  BSYNC.RECONVERGENT B1 ;  /* 0x0000000000017941 */ /* 0x000fea0003800200 */
.L_x_57:
[----:B-----5:R2:W-:Y:S02]  /*3560*/  STS [R44+0x28], R33 ;  /* 0x000028212c007388 */ /* 0x0205e40000000800 */
.L_x_56:
[----:B------:R-:W-:Y:S05]  /*3570*/  BSYNC.RECONVERGENT B0 ;  /* 0x0000000000007941 */ /* 0x000fea0003800200 */
.L_x_55:
[----:B------:R-:W-:Y:S04]  /*3580*/  BSSY.RECONVERGENT B0, `(.L_x_59) ;  /* 0x000000b000007945 */ /* 0x000fe80003800200 */
[----:B------:R-:W-:Y:S05]  /*3590*/  @P4 BRA `(.L_x_60) ;  /* 0x0000000000244947 */ /* 0x000fea0003800000 */
[----:B------:R-:W-:Y:S01]  /*35a0*/  BSSY.RECONVERGENT B1, `(.L_x_61) ;  /* 0x0000007000017945 */ /* 0x000fe20003800200 */
[----:B-1234-:R-:W-:-:S03]  /*35b0*/  HFMA2 R33, -RZ, RZ, 0, 0 ;  /* 0x00000000ff217431 */ /* 0x01efc600000001ff */
[----:B------:R-:W-:Y:S05]  /*35c0*/  @P2 BRA `(.L_x_62) ;  /* 0x0000000000102947 */ /* 0x000fea0003800000 */
[----:B0-----:R-:W0:Y:S01]  /*35d0*/  LDC.64 R32, c[0x0][0x380] ;  /* 0x0000e000ff207b82 */ /* 0x001e220000000a00 */
[----:B------:R-:W-:-:S05]  /*35e0*/  IADD3 R45, PT, PT, R4, R50, RZ ;  /* 0x00000032042d7210 */ /* 0x000fca0007ffe0ff */
[----:B0-----:R-:W-:-:S06]  /*35f0*/  IMAD.WIDE R32, R45, 0x4, R32 ;  /* 0x000000042d207825 */ /* 0x001fcc00078e0220 */
[----:B------:R1:W5:Y:S02]  /*3600*/  LDG.E.CONSTANT R33, desc[UR6][R32.64] ;  /* 0x0000000620217981 */ /* 0x000364000c1e9900 */
.L_x_62:
[----:B------:R-:W-:Y:S05]  /*3610*/  BSYNC.RECONVERGENT B1 ;  /* 0x0000000000017941 */ /* 0x000fea0003800200 */
.L_x_61:
[----:B-----5:R2:W-:Y:S02]  /*3620*/  STS [R44+0x2c], R33 ;  /* 0x00002c212c007388 */ /* 0x0205e40000000800 */
.L_x_60:
[----:B------:R-:W-:Y:S05]  /*3630*/  BSYNC.RECONVERGENT B0 ;  /* 0x0000000000007941 */ /* 0x000fea0003800200 */
.L_x_59:
[----:B------:R-:W-:Y:S04]  /*3640*/  BSSY.RECONVERGENT B0, `(.L_x_63) ;  /* 0x000000b000007945 */ /* 0x000fe80003800200 */
[----:B------:R-:W-:Y:S05]  /*3650*/  @P5 BRA `(.L_x_64) ;  /* 0x0000000000245947 */ /* 0x000fea0003800000 */
[----:B------:R-:W-:Y:S01]  /*3660*/  BSSY.RECONVERGENT B1, `(.L_x_65) ;  /* 0x0000007000017945 */ /* 0x000fe20003800200 */
[----:B-1234-:R-:W-:-:S03]  /*3670*/  IMAD.MOV.U32 R33, RZ, RZ, RZ ;  /* 0x000000ffff217224 */ /* 0x01efc600078e00ff */
[----:B------:R-:W-:Y:S05]  /*3680*/  @P3 BRA `(.L_x_66) ;  /* 0x0000000000103947 */ /* 0x000fea0003800000 */
[----:B0-----:R-:W0:Y:S01]  /*3690*/  LDC.64 R32, c[0x0][0x380] ;  /* 0x0000e000ff207b82 */ /* 0x001e220000000a00 */
[----:B------:R-:W-:-:S05]  /*36a0*/  IADD3 R45, PT, PT, R3, R50, RZ ;  /* 0x00000032032d7210 */ /* 0x000fca0007ffe0ff */
[----:B0-----:R-:W-:-:S06]  /*36b0*/  IMAD.WIDE R32, R45, 0x4, R32 ;  /* 0x000000042d207825 */ /* 0x001fcc00078e0220 */
[----:B------:R1:W5:Y:S02]  /*36c0*/  LDG.E.CONSTANT R33, desc[UR6][R32.64] ;  /* 0x0000000620217981 */ /* 0x000364000c1e9900 */
.L_x_66:
[----:B------:R-:W-:Y:S05]  /*36d0*/  BSYNC.RECONVERGENT B1 ;  /* 0x0000000000017941 */ /* 0x000fea0003800200 */
.L_x_65:
[----:B-----5:R2:W-:Y:S02]  /*36e0*/  STS [R44+0x30], R33 ;  /* 0x000030212c007388 */ /* 0x0205e40000000800 */
.L_x_64:
[----:B------:R-:W-:Y:S05]  /*36f0*/  BSYNC.RECONVERGENT B0 ;  /* 0x0000000000007941 */ /* 0x000fea0003800200 */
.L_x_63:
[----:B------:R-:W1:Y:S01]  /*3700*/  S2R R70, SR_CTAID.Z ;  /* 0x0000000000467919 */ /* 0x000e620000002700 */
[----:B------:R-:W0:Y:S01]  /*3710*/  LDCU.64 UR4, c[0x0][0x388] ;  /* 0x00007100ff0477ac */ /* 0x000e220008000a00 */
[----:B-1234-:R-:W-:-:S05]  /*3720*/  LEA R33, R70, R27, 0x2 ;  /* 0x0000001b46217211 */ /* 0x01efca00078e10ff */
[----:B------:R-:W-:-:S04]  /*3730*/  IMAD R33, R33, 0x20, R2 ;  /* 0x0000002021217824 */ /* 0x000fc800078e0202 */
[----:B------:R-:W-:-:S05]  /*3740*/  IMAD R57, R33, 0x48, RZ ;  /* 0x0000004821397824 */ /* 0x000fca00078e02ff */
[----:B------:R-:W-:-:S04]  /*3750*/  IADD3 R33, P6, PT, R57, R20, RZ ;  /* 0x0000001439217210 */ /* 0x000fc80007fde0ff */
[----:B------:R-:W-:Y:S02]  /*3760*/  IADD3.X R44, PT, PT, RZ, R19, RZ, P6, !PT ;  /* 0x00000013ff2c7210 */ /* 0x000fe400037fe4ff */
[----:B------:R-:W-:-:S04]  /*3770*/  IADD3 R45, P6, PT, R57, R18, RZ ;  /* 0x00000012392d7210 */ /* 0x000fc80007fde0ff */
[----:B------:R-:W-:Y:S02]  /*3780*/  IADD3.X R50, PT, PT, RZ, R17, RZ, P6, !PT ;  /* 0x00000011ff327210 */ /* 0x000fe400037fe4ff */
[----:B0-----:R-:W-:-:S04]  /*3790*/  LEA R32, P6, R33, UR4, 0x2 ;  /* 0x0000000421207c11 */ /* 0x001fc8000f8c10ff */
[----:B------:R-:W-:Y:S02]  /*37a0*/  LEA.HI.X R33, R33, UR5, R44, 0x2, P6 ;  /* 0x0000000521217c11 */ /* 0x000fe4000b0f142c */
[----:B------:R-:W-:-:S04]  /*37b0*/  LEA R44, P6, R45, UR4, 0x2 ;  /* 0x000000042d2c7c11 */ /* 0x000fc8000f8c10ff */
[----:B------:R-:W-:Y:S01]  /*37c0*/  LEA.HI.X R45, R45, UR5, R50, 0x2, P6 ;  /* 0x000000052d2d7c11 */ /* 0x000fe2000b0f1432 */
[----:B------:R-:W-:-:S04]  /*37d0*/  IMAD R50, R27, 0x30, R66 ;  /* 0x000000301b327824 */ /* 0x000fc800078e0242 */
[----:B------:R-:W-:-:S05]  /*37e0*/  IMAD R50, R50, 0x6, RZ ;  /* 0x0000000632327824 */ /* 0x000fca00078e02ff */
[----:B------:R-:W-:-:S04]  /*37f0*/  ISETP.GT.U32.OR P6, PT, R50, 0x47e, P0 ;  /* 0x0000047e3200780c */ /* 0x000fc800007c4470 */
[----:B------:R-:W-:-:S04]  /*3800*/  ISETP.GT.U32.OR P6, PT, R66, 0x2f, P6 ;  /* 0x0000002f4200780c */ /* 0x000fc800037c4470 */
[----:B------:R-:W-:-:S13]  /*3810*/  ISETP.GT.U32.OR P6, PT, R25, 0x3f, P6 ;  /* 0x0000003f1900780c */ /* 0x000fda00037c4470 */
[----:B------:R-:W2:Y:S01]  /*3820*/  @!P6 LDG.E.CONSTANT R54, desc[UR6][R32.64+0x4] ;  /* 0x000004062036e981 */ /* 0x000ea2000c1e9900 */
[----:B------:R-:W-:-:S05]  /*3830*/  VIADD R49, R49, 0x2b80 ;  /* 0x00002b8031317836 */ /* 0x000fca0000000000 */
[----:B------:R-:W-:-:S04]  /*3840*/  LEA R52, R48, R49, 0x18 ;  /* 0x0000003130347211 */ /* 0x000fc800078ec0ff */
[----:B------:R-:W-:-:S05]  /*3850*/  LEA R53, R50, R52, 0x2 ;  /* 0x0000003432357211 */ /* 0x000fca00078e10ff */
[----:B--2---:R0:W-:Y:S01]  /*3860*/  @!P6 STS [R53+0x4], R54 ;  /* 0x000004363500e388 */ /* 0x0041e20000000800 */
[----:B------:R-:W-:-:S04]  /*3870*/  ISETP.GT.U32.OR P6, PT, R50, 0x47d, P0 ;  /* 0x0000047d3200780c */ /* 0x000fc800007c4470 */
[----:B------:R-:W-:-:S04]  /*3880*/  ISETP.GT.U32.OR P6, PT, R66, 0x2f, P6 ;  /* 0x0000002f4200780c */ /* 0x000fc800037c4470 */
[----:B------:R-:W-:-:S13]  /*3890*/  ISETP.GT.U32.OR P6, PT, R25, 0x3f, P6 ;  /* 0x0000003f1900780c */ /* 0x000fda00037c4470 */
[----:B------:R-:W2:Y:S04]  /*38a0*/  @!P6 LDG.E.CONSTANT R56, desc[UR6][R32.64+0x8] ;  /* 0x000008062038e981 */ /* 0x000ea8000c1e9900 */
[----:B--2---:R-:W-:Y:S01]  /*38b0*/  @!P6 STS [R53+0x8], R56 ;  /* 0x000008383500e388 */ /* 0x004fe20000000800 */
[----:B------:R-:W-:-:S04]  /*38c0*/  ISETP.GT.U32.OR P6, PT, R50, 0x47f, P0 ;  /* 0x0000047f3200780c */ /* 0x000fc800007c4470 */
[----:B------:R-:W-:-:S04]  /*38d0*/  ISETP.GT.U32.OR P6, PT, R66, 0x2f, P6 ;  /* 0x0000002f4200780c */ /* 0x000fc800037c4470 */
[----:B------:R-:W-:-:S13]  /*38e0*/  ISETP.GT.U32.OR P6, PT, R25, 0x3f, P6 ;  /* 0x0000003f1900780c */ /* 0x000fda00037c4470 */
[----:B------:R-:W1:Y:S01]  /*38f0*/  @!P6 LDC.64 R48, c[0x0][0x388] ;  /* 0x0000e200ff30eb82 */ /* 0x000e620000000a00 */
[----:B------:R-:W-:-:S04]  /*3900*/  @!P6 LOP3.LUT R55, R26, 0xffff, RZ, 0xc0, !PT ;  /* 0x0000ffff1a37e812 */ /* 0x000fc800078ec0ff */
[----:B------:R-:W-:-:S05]  /*3910*/  @!P6 IADD3 R55, PT, PT, R57, R24, R55 ;  /* 0x000000183937e210 */ /* 0x000fca0007ffe037 */
[----:B-1----:R-:W-:-:S06]  /*3920*/  @!P6 IMAD.WIDE.U32 R48, R55, 0x4, R48 ;  /* 0x000000043730e825 */ /* 0x002fcc00078e0030 */
[----:B------:R-:W2:Y:S04]  /*3930*/  @!P6 LDG.E.CONSTANT R48, desc[UR6][R48.64] ;  /* 0x000000063030e981 */ /* 0x000ea8000c1e9900 */
[----:B--2---:R1:W-:Y:S01]  /*3940*/  @!P6 STS [R53], R48 ;  /* 0x000000303500e388 */ /* 0x0043e20000000800 */
[----:B------:R-:W-:-:S04]  /*3950*/  ISETP.GT.U32.OR P6, PT, R50, 0x47c, P1 ;  /* 0x0000047c3200780c */ /* 0x000fc80000fc4470 */
[----:B------:R-:W-:-:S04]  /*3960*/  ISETP.GT.U32.OR P6, PT, R66, 0x2f, P6 ;  /* 0x0000002f4200780c */ /* 0x000fc800037c4470 */
[----:B------:R-:W-:-:S13]  /*3970*/  ISETP.GT.U32.OR P6, PT, R22, 0x3f, P6 ;  /* 0x0000003f1600780c */ /* 0x000fda00037c4470 */
[----:B------:R-:W2:Y:S01]  /*3980*/  @!P6 LDC.64 R32, c[0x0][0x388] ;  /* 0x0000e200ff20eb82 */ /* 0x000ea20000000a00 */
[----:B0-----:R-:W-:-:S04]  /*3990*/  @!P6 LOP3.LUT R54, R23, 0xffff, RZ, 0xc0, !PT ;  /* 0x0000ffff1736e812 */ /* 0x001fc800078ec0ff */
[----:B------:R-:W-:-:S05]  /*39a0*/  @!P6 IADD3 R55, PT, PT, R57, R21, R54 ;  /* 0x000000153937e210 */ /* 0x000fca0007ffe036 */
[----:B--2---:R-:W-:-:S06]  /*39b0*/  @!P6 IMAD.WIDE.U32 R32, R55, 0x4, R32 ;  /* 0x000000043720e825 */ /* 0x004fcc00078e0020 */
[----:B------:R-:W2:Y:S04]  /*39c0*/  @!P6 LDG.E.CONSTANT R32, desc[UR6][R32.64] ;  /* 0x000000062020e981 */ /* 0x000ea8000c1e9900 */
[----:B--2---:R0:W-:Y:S01]  /*39d0*/  @!P6 STS [R53+0xc], R32 ;  /* 0x00000c203500e388 */ /* 0x0041e20000000800 */
[----:B------:R-:W-:-:S04]  /*39e0*/  ISETP.GT.U32.OR P6, PT, R50, 0x47b, P1 ;  /* 0x0000047b3200780c */ /* 0x000fc80000fc4470 */
[----:B------:R-:W-:-:S04]  /*39f0*/  ISETP.GT.U32.OR P6, PT, R66, 0x2f, P6 ;  /* 0x0000002f4200780c */ /* 0x000fc800037c4470 */
[----:B------:R-:W-:-:S13]  /*3a00*/  ISETP.GT.U32.OR P6, PT, R22, 0x3f, P6 ;  /* 0x0000003f1600780c */ /* 0x000fda00037c4470 */
[----:B-1----:R-:W2:Y:S04]  /*3a10*/  @!P6 LDG.E.CONSTANT R48, desc[UR6][R44.64+0x4] ;  /* 0x000004062c30e981 */ /* 0x002ea8000c1e9900 */
[----:B--2---:R0:W-:Y:S01]  /*3a20*/  @!P6 STS [R53+0x10], R48 ;  /* 0x000010303500e388 */ /* 0x0041e20000000800 */
[----:B------:R-:W-:-:S04]  /*3a30*/  ISETP.GT.U32.OR P6, PT, R50, 0x47a, P1 ;  /* 0x0000047a3200780c */ /* 0x000fc80000fc4470 */
[----:B------:R-:W-:-:S04]  /*3a40*/  ISETP.GT.U32.OR P6, PT, R66, 0x2f, P6 ;  /* 0x0000002f4200780c */ /* 0x000fc800037c4470 */
[----:B------:R-:W-:-:S13]  /*3a50*/  ISETP.GT.U32.OR P6, PT, R22, 0x3f, P6 ;  /* 0x0000003f1600780c */ /* 0x000fda00037c4470 */
[----:B------:R-:W2:Y:S01]  /*3a60*/  @!P6 LDG.E.CONSTANT R50, desc[UR6][R44.64+0x8] ;  /* 0x000008062c32e981 */ /* 0x000ea2000c1e9900 */
[----:B------:R-:W-:Y:S01]  /*3a70*/  IMAD R51, R66, 0x18, R51 ;  /* 0x0000001842337824 */ /* 0x000fe200078e0233 */
[----:B------:R-:W-:Y:S01]  /*3a80*/  UMOV UR4, 0x15c0 ;  /* 0x000015c000047882 */ /* 0x000fe20000000000 */
[----:B------:R-:W-:-:S03]  /*3a90*/  IMAD R52, R27, 0x240, R52 ;  /* 0x000002401b347824 */ /* 0x000fc600078e0234 */
[----:B------:R-:W-:Y:S01]  /*3aa0*/  IADD3 R67, PT, PT, R51, 0x15c0, RZ ;  /* 0x000015c033437810 */ /* 0x000fe20007ffe0ff */
[----:B------:R-:W-:Y:S01]  /*3ab0*/  VIADD R69, R52, 0x900 ;  /* 0x0000090034457836 */ /* 0x000fe20000000000 */
[----:B--2---:R0:W-:Y:S01]  /*3ac0*/  @!P6 STS [R53+0x14], R50 ;  /* 0x000014323500e388 */ /* 0x0041e20000000800 */
[----:B------:R-:W-:Y:S06]  /*3ad0*/  BAR.SYNC.DEFER_BLOCKING 0x0 ;  /* 0x0000000000007b1d */ /* 0x000fec0000010000 */
.L_x_67:
[----:B------:R-:W-:Y:S01]  /*3ae0*/  LDS R49, [R69+-0x900] ;  /* 0xfff7000045317984 */ /* 0x000fe20000000800 */
[----:B------:R-:W-:-:S03]  /*3af0*/  UIADD3 UR4, UPT, UPT, UR4, 0x18, URZ ;  /* 0x0000001804047890 */ /* 0x000fc6000fffe0ff */
[----:B------:R-:W1:Y:S01]  /*3b00*/  LDS.64 R64, [R67+-0x15c0] ;  /* 0xffea400043407984 */ /* 0x000e620000000a00 */
[----:B------:R-:W-:-:S03]  /*3b10*/  UISETP.NE.AND UP0, UPT, UR4, 0x1608, UPT ;  /* 0x000016080400788c */ /* 0x000fc6000bf05270 */
[----:B------:R-:W2:Y:S04]  /*3b20*/  LDS R51, [R69] ;  /* 0x0000000045337984 */ /* 0x000ea80000000800 */
[----:B------:R-:W3:Y:S04]  /*3b30*/  LDS.64 R54, [R67+-0x15b8] ;  /* 0xffea480043367984 */ /* 0x000ee80000000a00 */
[----:B0-----:R-:W0:Y:S04]  /*3b40*/  LDS R53, [R69+-0x7e0] ;  /* 0xfff8200045357984 */ /* 0x001e280000000800 */
[----:B------:R-:W4:Y:S04]  /*3b50*/  LDS R71, [R69+0x120] ;  /* 0x0001200045477984 */ /* 0x000f280000000800 */
[----:B------:R-:W-:Y:S04]  /*3b60*/  LDS R48, [R69+-0x8dc] ;  /* 0xfff7240045307984 */ /* 0x000fe80000000800 */
[----:B------:R-:W5:Y:S04]  /*3b70*/  LDS.64 R56, [R67+-0x1050] ;  /* 0xffefb00043387984 */ /* 0x000f680000000a00 */
[----:B------:R-:W5:Y:S04]  /*3b80*/  LDS.64 R58, [R67+-0x1048] ;  /* 0xffefb800433a7984 */ /* 0x000f680000000a00 */
[----:B------:R-:W5:Y:S04]  /*3b90*/  LDS R44, [R69+-0x7bc] ;  /* 0xfff84400452c7984 */ /* 0x000f680000000800 */
[----:B------:R-:W5:Y:S04]  /*3ba0*/  LDS R45, [R69+0x24] ;  /* 0x00002400452d7984 */ /* 0x000f680000000800 */
[----:B------:R-:W5:Y:S01]  /*3bb0*/  LDS R33, [R69+0x144] ;  /* 0x0001440045217984 */ /* 0x000f620000000800 */
[----:B-1----:R-:W-:Y:S01]  /*3bc0*/  FFMA R73, R49, R65, R38 ;  /* 0x0000004131497223 */ /* 0x002fe20000000026 */
[----:B------:R-:W-:-:S02]  /*3bd0*/  FFMA R41, R64, R49, R41 ;  /* 0x0000003140297223 */ /* 0x000fc40000000029 */
[----:B------:R-:W-:Y:S01]  /*3be0*/  LDS R32, [R69+-0x8b8] ;  /* 0xfff7480045207984 */ /* 0x000fe20000000800 */
[----:B--2---:R-:W-:Y:S01]  /*3bf0*/  FFMA R85, R64, R51, R35 ;  /* 0x0000003340557223 */ /* 0x004fe20000000023 */
[C---:B------:R-:W-:Y:S02]  /*3c00*/  FFMA R34, R51.reuse, R65, R34 ;  /* 0x0000004133227223 */ /* 0x040fe40000000022 */
[----:B------:R-:W1:Y:S01]  /*3c10*/  LDS.64 R60, [R67+-0xae0] ;  /* 0xfff52000433c7984 */ /* 0x000e620000000a00 */
[C---:B---3--:R-:W-:Y:S01]  /*3c20*/  FFMA R35, R54.reuse, R51, R37 ;  /* 0x0000003336237223 */ /* 0x048fe20000000025 */
[----:B------:R-:W-:Y:S01]  /*3c30*/  FFMA R50, R51, R55, R36 ;  /* 0x0000003733327223 */ /* 0x000fe20000000024 */
[----:B------:R-:W-:Y:S01]  /*3c40*/  FFMA R43, R54, R49, R43 ;  /* 0x00000031362b7223 */ /* 0x000fe2000000002b */
[----:B------:R-:W2:Y:S01]  /*3c50*/  LDS.64 R62, [R67+-0xad8] ;  /* 0xfff52800433e7984 */ /* 0x000ea20000000a00 */
[----:B------:R-:W-:Y:S01]  /*3c60*/  FFMA R40, R49, R55, R40 ;  /* 0x0000003731287223 */ /* 0x000fe20000000028 */
[----:B0-----:R-:W-:Y:S01]  /*3c70*/  FFMA R49, R64, R53, R29 ;  /* 0x0000003540317223 */ /* 0x001fe2000000001d */
[C---:B------:R-:W-:Y:S01]  /*3c80*/  FFMA R75, R53.reuse, R65, R28 ;  /* 0x00000041354b7223 */ /* 0x040fe2000000001c */
[----:B------:R-:W0:Y:S01]  /*3c90*/  LDS R38, [R69+0x48] ;  /* 0x0000480045267984 */ /* 0x000e220000000800 */
[----:B------:R-:W-:Y:S01]  /*3ca0*/  FFMA R93, R54, R53, R31 ;  /* 0x00000035365d7223 */ /* 0x000fe2000000001f */
[----:B------:R-:W-:Y:S01]  /*3cb0*/  FFMA R72, R53, R55, R30 ;  /* 0x0000003735487223 */ /* 0x000fe2000000001e */
[----:B----4-:R-:W-:Y:S01]  /*3cc0*/  FFMA R53, R64, R71, R39 ;  /* 0x0000004740357223 */ /* 0x010fe20000000027 */
[----:B------:R-:W3:Y:S01]  /*3cd0*/  LDS R37, [R69+-0x798] ;  /* 0xfff8680045257984 */ /* 0x000ee20000000800 */
[C---:B------:R-:W-:Y:S01]  /*3ce0*/  FFMA R52, R71.reuse, R65, R42 ;  /* 0x0000004147347223 */ /* 0x040fe2000000002a */
[----:B------:R-:W-:Y:S01]  /*3cf0*/  FFMA R47, R54, R71, R47 ;  /* 0x00000047362f7223 */ /* 0x000fe2000000002f */
[----:B------:R-:W-:Y:S01]  /*3d00*/  FFMA R64, R71, R55, R46 ;  /* 0x0000003747407223 */ /* 0x000fe2000000002e */
[----:B------:R-:W4:Y:S01]  /*3d10*/  LDS R36, [R69+0x168] ;  /* 0x0001680045247984 */ /* 0x000f220000000800 */
[----:B-----5:R-:W-:Y:S01]  /*3d20*/  FFMA R41, R56, R48, R41 ;  /* 0x0000003038297223 */ /* 0x020fe20000000029 */
[----:B------:R-:W-:-:S02]  /*3d30*/  FFMA R71, R48, R57, R73 ;  /* 0x0000003930477223 */ /* 0x000fc40000000049 */
[----:B------:R-:W-:Y:S01]  /*3d40*/  LDS R42, [R69+-0x894] ;  /* 0xfff76c00452a7984 */ /* 0x000fe20000000800 */
[----:B------:R-:W-:Y:S01]  /*3d50*/  FFMA R43, R58, R48, R43 ;  /* 0x000000303a2b7223 */ /* 0x000fe2000000002b */
[----:B------:R-:W-:Y:S02]  /*3d60*/  FFMA R40, R48, R59, R40 ;  /* 0x0000003b30287223 */ /* 0x000fe40000000028 */
[----:B------:R-:W5:Y:S01]  /*3d70*/  LDS.64 R28, [R67+-0x570] ;  /* 0xfffa9000431c7984 */ /* 0x000f620000000a00 */
[-C--:B------:R-:W-:Y:S01]  /*3d80*/  FFMA R73, R56, R44.reuse, R49 ;  /* 0x0000002c38497223 */ /* 0x080fe20000000031 */
[-C--:B------:R-:W-:Y:S01]  /*3d90*/  FFMA R48, R44, R57.reuse, R75 ;  /* 0x000000392c307223 */ /* 0x080fe2000000004b */
[C---:B------:R-:W-:Y:S01]  /*3da0*/  FFMA R93, R58.reuse, R44, R93 ;  /* 0x0000002c3a5d7223 */ /* 0x040fe2000000005d */
[----:B------:R-:W5:Y:S01]  /*3db0*/  LDS.64 R30, [R67+-0x568] ;  /* 0xfffa9800431e7984 */ /* 0x000f620000000a00 */
[C---:B------:R-:W-:Y:S01]  /*3dc0*/  FFMA R39, R45.reuse, R57, R34 ;  /* 0x000000392d277223 */ /* 0x040fe20000000022 */
[----:B------:R-:W-:Y:S01]  /*3dd0*/  FFMA R51, R58, R45, R35 ;  /* 0x0000002d3a337223 */ /* 0x000fe20000000023 */
[----:B------:R-:W-:Y:S01]  /*3de0*/  FFMA R50, R45, R59, R50 ;  /* 0x0000003b2d327223 */ /* 0x000fe20000000032 */
[----:B------:R-:W5:Y:S01]  /*3df0*/  LDS R74, [R69+0x6c] ;  /* 0x00006c00454a7984 */ /* 0x000f620000000800 */
[----:B------:R-:W-:Y:S01]  /*3e00*/  FFMA R53, R56, R33, R53 ;  /* 0x0000002138357223 */ /* 0x000fe20000000035 */
[C---:B------:R-:W-:Y:S01]  /*3e10*/  FFMA R77, R33.reuse, R57, R52 ;  /* 0x00000039214d7223 */ /* 0x040fe20000000034 */
[----:B------:R-:W-:Y:S01]  /*3e20*/  FFMA R47, R58, R33, R47 ;  /* 0x000000213a2f7223 */ /* 0x000fe2000000002f */
[-C--:B------:R-:W-:Y:S01]  /*3e30*/  FFMA R64, R33, R59.reuse, R64 ;  /* 0x0000003b21407223 */ /* 0x080fe20000000040 */
[----:B------:R-:W-:Y:S01]  /*3e40*/  FFMA R76, R44, R59, R72 ;  /* 0x0000003b2c4c7223 */ /* 0x000fe20000000048 */
[----:B------:R-:W5:Y:S01]  /*3e50*/  LDS R46, [R69+-0x774] ;  /* 0xfff88c00452e7984 */ /* 0x000f620000000800 */
[----:B------:R-:W-:Y:S01]  /*3e60*/  FFMA R85, R56, R45, R85 ;  /* 0x0000002d38557223 */ /* 0x000fe20000000055 */
[-C--:B-1----:R-:W-:Y:S01]  /*3e70*/  FFMA R41, R60, R32.reuse, R41 ;  /* 0x000000203c297223 */ /* 0x082fe20000000029 */
[----:B------:R-:W-:Y:S01]  /*3e80*/  FFMA R49, R32, R61, R71 ;  /* 0x0000003d20317223 */ /* 0x000fe20000000047 */
[----:B------:R-:W-:Y:S01]  /*3e90*/  LDS R80, [R69+-0x870] ;  /* 0xfff7900045507984 */ /* 0x000fe20000000800 */
[----:B--2---:R-:W-:Y:S01]  /*3ea0*/  FFMA R43, R62, R32, R43 ;  /* 0x000000203e2b7223 */ /* 0x004fe2000000002b */
[----:B------:R-:W-:-:S02]  /*3eb0*/  FFMA R78, R32, R63, R40 ;  /* 0x0000003f204e7223 */ /* 0x000fc40000000028 */
[----:B------:R-:W1:Y:S01]  /*3ec0*/  LDS.64 R34, [R67+0x8] ;  /* 0x0000080043227984 */ /* 0x000e620000000a00 */
[----:B0-----:R-:W-:Y:S01]  /*3ed0*/  FFMA R40, R38, R63, R50 ;  /* 0x0000003f26287223 */ /* 0x001fe20000000032 */
[-C--:B------:R-:W-:Y:S02]  /*3ee0*/  FFMA R85, R60, R38.reuse, R85 ;  /* 0x000000263c557223 */ /* 0x080fe40000000055 */
[----:B------:R-:W0:Y:S01]  /*3ef0*/  LDS.64 R32, [R67] ;  /* 0x0000000043207984 */ /* 0x000e220000000a00 */
[----:B------:R-:W-:Y:S01]  /*3f00*/  FFMA R45, R38, R61, R39 ;  /* 0x0000003d262d7223 */ /* 0x000fe20000000027 */
[----:B---3--:R-:W-:Y:S01]  /*3f10*/  FFMA R73, R60, R37, R73 ;  /* 0x000000253c497223 */ /* 0x008fe20000000049 */
[----:B------:R-:W-:Y:S01]  /*3f20*/  FFMA R51, R62, R38, R51 ;  /* 0x000000263e337223 */ /* 0x000fe20000000033 */
[----:B------:R-:W2:Y:S01]  /*3f30*/  LDS R44, [R69+0x18c] ;  /* 0x00018c00452c7984 */ /* 0x000ea20000000800 */
[C---:B------:R-:W-:Y:S01]  /*3f40*/  FFMA R71, R37.reuse, R61, R48 ;  /* 0x0000003d25477223 */ /* 0x040fe20000000030 */
[-C--:B----4-:R-:W-:Y:S01]  /*3f50*/  FFMA R81, R60, R36.reuse, R53 ;  /* 0x000000243c517223 */ /* 0x090fe20000000035 */
[----:B------:R-:W-:Y:S01]  /*3f60*/  FFMA R93, R62, R37, R93 ;  /* 0x000000253e5d7223 */ /* 0x000fe2000000005d */
[----:B------:R-:W3:Y:S01]  /*3f70*/  LDS R72, [R69+0x90] ;  /* 0x0000900045487984 */ /* 0x000ee20000000800 */
[----:B------:R-:W-:Y:S01]  /*3f80*/  FFMA R56, R37, R63, R76 ;  /* 0x0000003f25387223 */ /* 0x000fe2000000004c */
[----:B------:R-:W-:Y:S01]  /*3f90*/  FFMA R77, R36, R61, R77 ;  /* 0x0000003d244d7223 */ /* 0x000fe2000000004d */
[----:B------:R-:W-:Y:S01]  /*3fa0*/  FFMA R83, R62, R36, R47 ;  /* 0x000000243e537223 */ /* 0x000fe2000000002f */
[----:B------:R-:W4:Y:S01]  /*3fb0*/  LDS R50, [R69+0x1b0] ;  /* 0x0001b00045327984 */ /* 0x000f220000000800 */
[----:B------:R-:W-:Y:S01]  /*3fc0*/  FFMA R60, R36, R63, R64 ;  /* 0x0000003f243c7223 */ /* 0x000fe20000000040 */
[-C--:B-----5:R-:W-:Y:S01]  /*3fd0*/  FFMA R91, R28, R42.reuse, R41 ;  /* 0x0000002a1c5b7223 */ /* 0x0a0fe20000000029 */
[----:B------:R-:W-:Y:S01]  /*3fe0*/  FFMA R49, R42, R29, R49 ;  /* 0x0000001d2a317223 */ /* 0x000fe20000000031 */
[----:B------:R-:W5:Y:S01]  /*3ff0*/  LDS R52, [R69+-0x750] ;  /* 0xfff8b00045347984 */ /* 0x000f620000000800 */
[----:B------:R-:W-:Y:S01]  /*4000*/  FFMA R87, R30, R42, R43 ;  /* 0x0000002a1e577223 */ /* 0x000fe2000000002b */
[----:B------:R-:W-:-:S02]  /*4010*/  FFMA R42, R42, R31, R78 ;  /* 0x0000001f2a2a7223 */ /* 0x000fc4000000004e */
[----:B------:R-:W-:Y:S01]  /*4020*/  LDS.64 R36, [R67+0x570] ;  /* 0x0005700043247984 */ /* 0x000fe20000000a00 */
[-C--:B------:R-:W-:Y:S01]  /*4030*/  FFMA R85, R28, R74.reuse, R85 ;  /* 0x0000004a1c557223 */ /* 0x080fe20000000055 */
[----:B------:R-:W-:Y:S02]  /*4040*/  FFMA R45, R74, R29, R45 ;  /* 0x0000001d4a2d7223 */ /* 0x000fe4000000002d */
[----:B------:R-:W-:Y:S01]  /*4050*/  LDS.64 R38, [R67+0x578] ;  /* 0x0005780043267984 */ /* 0x000fe20000000a00 */
[----:B------:R-:W-:Y:S01]  /*4060*/  FFMA R51, R30, R74, R51 ;  /* 0x0000004a1e337223 */ /* 0x000fe20000000033 */
[----:B------:R-:W-:Y:S02]  /*4070*/  FFMA R74, R74, R31, R40 ;  /* 0x0000001f4a4a7223 */ /* 0x000fe40000000028 */
[----:B------:R-:W5:Y:S01]  /*4080*/  LDS R53, [R69+0xb4] ;  /* 0x0000b40045357984 */ /* 0x000f620000000800 */
[-C--:B------:R-:W-:Y:S01]  /*4090*/  FFMA R73, R28, R46.reuse, R73 ;  /* 0x0000002e1c497223 */ /* 0x080fe20000000049 */
[----:B------:R-:W-:Y:S01]  /*40a0*/  FFMA R71, R46, R29, R71 ;  /* 0x0000001d2e477223 */ /* 0x000fe20000000047 */
[----:B------:R-:W-:Y:S01]  /*40b0*/  FFMA R93, R30, R46, R93 ;  /* 0x0000002e1e5d7223 */ /* 0x000fe2000000005d */
[----:B------:R-:W5:Y:S01]  /*40c0*/  LDS R64, [R69+-0x72c] ;  /* 0xfff8d40045407984 */ /* 0x000f620000000800 */
[----:B------:R-:W-:-:S03]  /*40d0*/  FFMA R46, R46, R31, R56 ;  /* 0x0000001f2e2e7223 */ /* 0x000fc60000000038 */
[----:B------:R-:W5:Y:S01]  /*40e0*/  LDS R48, [R69+-0x84c] ;  /* 0xfff7b40045307984 */ /* 0x000f620000000800 */
[----:B-1----:R-:W-:-:S03]  /*40f0*/  FFMA R87, R34, R80, R87 ;  /* 0x0000005022577223 */ /* 0x002fc60000000057 */
[----:B------:R-:W1:Y:S01]  /*4100*/  LDS R76, [R69+0x1d4] ;  /* 0x0001d400454c7984 */ /* 0x000e620000000800 */
[----:B0-----:R-:W-:Y:S01]  /*4110*/  FFMA R91, R32, R80, R91 ;  /* 0x00000050205b7223 */ /* 0x001fe2000000005b */
[C---:B------:R-:W-:Y:S01]  /*4120*/  FFMA R49, R80.reuse, R33, R49 ;  /* 0x0000002150317223 */ /* 0x040fe20000000031 */
[----:B------:R-:W-:Y:S01]  /*4130*/  FFMA R80, R80, R35, R42 ;  /* 0x0000002350507223 */ /* 0x000fe2000000002a */
[-C--:B--2---:R-:W-:Y:S01]  /*4140*/  FFMA R81, R28, R44.reuse, R81 ;  /* 0x0000002c1c517223 */ /* 0x084fe20000000051 */
[----:B------:R-:W-:Y:S01]  /*4150*/  FFMA R77, R44, R29, R77 ;  /* 0x0000001d2c4d7223 */ /* 0x000fe2000000004d */
[----:B------:R-:W-:Y:S01]  /*4160*/  FFMA R83, R30, R44, R83 ;  /* 0x0000002c1e537223 */ /* 0x000fe20000000053 */
[----:B------:R-:W-:Y:S01]  /*4170*/  FFMA R44, R44, R31, R60 ;  /* 0x0000001f2c2c7223 */ /* 0x000fe2000000003c */
[----:B------:R-:W-:Y:S01]  /*4180*/  LDS.64 R40, [R67+0xae0] ;  /* 0x000ae00043287984 */ /* 0x000fe20000000a00 */
[-C--:B---3--:R-:W-:Y:S01]  /*4190*/  FFMA R85, R32, R72.reuse, R85 ;  /* 0x0000004820557223 */ /* 0x088fe20000000055 */
[----:B------:R-:W-:Y:S01]  /*41a0*/  FFMA R78, R72, R33, R45 ;  /* 0x00000021484e7223 */ /* 0x000fe2000000002d */
[----:B------:R-:W-:Y:S01]  /*41b0*/  FFMA R51, R34, R72, R51 ;  /* 0x0000004822337223 */ /* 0x000fe20000000033 */
[----:B------:R-:W-:Y:S01]  /*41c0*/  LDS.64 R42, [R67+0xae8] ;  /* 0x000ae800432a7984 */ /* 0x000fe20000000a00 */
[----:B------:R-:W-:Y:S01]  /*41d0*/  FFMA R72, R72, R35, R74 ;  /* 0x0000002348487223 */ /* 0x000fe2000000004a */
[-C--:B----4-:R-:W-:Y:S01]  /*41e0*/  FFMA R81, R32, R50.reuse, R81 ;  /* 0x0000003220517223 */ /* 0x090fe20000000051 */
[-C--:B------:R-:W-:Y:S01]  /*41f0*/  FFMA R77, R50, R33.reuse, R77 ;  /* 0x00000021324d7223 */ /* 0x080fe2000000004d */
[----:B------:R-:W0:Y:S01]  /*4200*/  LDS R56, [R69+0xd8] ;  /* 0x0000d80045387984 */ /* 0x000e220000000800 */
[----:B------:R-:W-:Y:S01]  /*4210*/  FFMA R83, R34, R50, R83 ;  /* 0x0000003222537223 */ /* 0x000fe20000000053 */
[-C--:B-----5:R-:W-:Y:S01]  /*4220*/  FFMA R73, R32, R52.reuse, R73 ;  /* 0x0000003420497223 */ /* 0x0a0fe20000000049 */
[----:B------:R-:W-:Y:S01]  /*4230*/  FFMA R71, R52, R33, R71 ;  /* 0x0000002134477223 */ /* 0x000fe20000000047 */
[----:B------:R-:W2:Y:S01]  /*4240*/  LDS R60, [R69+-0x828] ;  /* 0xfff7d800453c7984 */ /* 0x000ea20000000800 */
[----:B------:R-:W-:Y:S01]  /*4250*/  FFMA R93, R34, R52, R93 ;  /* 0x00000034225d7223 */ /* 0x000fe2000000005d */
[-C--:B------:R-:W-:Y:S01]  /*4260*/  FFMA R50, R50, R35.reuse, R44 ;  /* 0x0000002332327223 */ /* 0x080fe2000000002c */
[----:B------:R-:W-:Y:S01]  /*4270*/  FFMA R52, R52, R35, R46 ;  /* 0x0000002334347223 */ /* 0x000fe2000000002e */
[----:B------:R-:W3:Y:S04]  /*4280*/  LDS R28, [R69+-0x708] ;  /* 0xfff8f800451c7984 */ /* 0x000ee80000000800 */
[----:B------:R-:W4:Y:S01]  /*4290*/  LDS R74, [R69+0x1f8] ;  /* 0x0001f800454a7984 */ /* 0x000f220000000800 */
[----:B------:R-:W-:Y:S01]  /*42a0*/  FFMA R85, R36, R53, R85 ;  /* 0x0000003524557223 */ /* 0x000fe20000000055 */
[C---:B------:R-:W-:Y:S01]  /*42b0*/  FFMA R89, R53.reuse, R37, R78 ;  /* 0x0000002535597223 */ /* 0x040fe2000000004e */
[C---:B------:R-:W-:Y:S01]  /*42c0*/  FFMA R51, R38.reuse, R53, R51 ;  /* 0x0000003526337223 */ /* 0x040fe20000000033 */
[----:B------:R-:W-:Y:S01]  /*42d0*/  LDS.64 R44, [R67+0x1050] ;  /* 0x00105000432c7984 */ /* 0x000fe20000000a00 */
[----:B------:R-:W-:Y:S01]  /*42e0*/  FFMA R32, R53, R39, R72 ;  /* 0x0000002735207223 */ /* 0x000fe20000000048 */
[----:B------:R-:W-:Y:S01]  /*42f0*/  FFMA R78, R38, R64, R93 ;  /* 0x00000040264e7223 */ /* 0x000fe2000000005d */
[-C--:B------:R-:W-:Y:S01]  /*4300*/  FFMA R71, R64, R37.reuse, R71 ;  /* 0x0000002540477223 */ /* 0x080fe20000000047 */
[----:B------:R-:W5:Y:S01]  /*4310*/  LDS R75, [R69+0xfc] ;  /* 0x0000fc00454b7984 */ /* 0x000f620000000800 */
[-C--:B------:R-:W-:Y:S01]  /*4320*/  FFMA R91, R36, R48.reuse, R91 ;  /* 0x00000030245b7223 */ /* 0x080fe2000000005b */
[----:B------:R-:W-:Y:S01]  /*4330*/  FFMA R49, R48, R37, R49 ;  /* 0x0000002530317223 */ /* 0x000fe20000000031 */
[----:B------:R-:W-:Y:S01]  /*4340*/  FFMA R87, R38, R48, R87 ;  /* 0x0000003026577223 */ /* 0x000fe20000000057 */
[----:B------:R-:W5:Y:S01]  /*4350*/  LDS.64 R46, [R67+0x1058] ;  /* 0x00105800432e7984 */ /* 0x000f620000000a00 */
[----:B------:R-:W-:Y:S01]  /*4360*/  FFMA R48, R48, R39, R80 ;  /* 0x0000002730307223 */ /* 0x000fe20000000050 */
[-C--:B-1----:R-:W-:Y:S01]  /*4370*/  FFMA R81, R36, R76.reuse, R81 ;  /* 0x0000004c24517223 */ /* 0x082fe20000000051 */
[----:B------:R-:W-:Y:S01]  /*4380*/  FFMA R77, R76, R37, R77 ;  /* 0x000000254c4d7223 */ /* 0x000fe2000000004d */
[----:B------:R-:W1:Y:S01]  /*4390*/  LDS R79, [R69+-0x804] ;  /* 0xfff7fc00454f7984 */ /* 0x000e620000000800 */
[----:B------:R-:W-:Y:S01]  /*43a0*/  FFMA R83, R38, R76, R83 ;  /* 0x0000004c26537223 */ /* 0x000fe20000000053 */
[-C--:B------:R-:W-:Y:S01]  /*43b0*/  FFMA R76, R76, R39.reuse, R50 ;  /* 0x000000274c4c7223 */ /* 0x080fe20000000032 */
[----:B------:R-:W-:Y:S01]  /*43c0*/  FFMA R73, R36, R64, R73 ;  /* 0x0000004024497223 */ /* 0x000fe20000000049 */
[----:B------:R-:W1:Y:S01]  /*43d0*/  LDS R53, [R69+-0x6e4] ;  /* 0xfff91c0045357984 */ /* 0x000e620000000800 */
[----:B------:R-:W-:-:S03]  /*43e0*/  FFMA R64, R64, R39, R52 ;  /* 0x0000002740407223 */ /* 0x000fc60000000034 */
[----:B------:R-:W1:Y:S01]  /*43f0*/  LDS R93, [R69+0x21c] ;  /* 0x00021c00455d7984 */ /* 0x000e620000000800 */
[-C--:B0-----:R-:W-:Y:S01]  /*4400*/  FFMA R85, R40, R56.reuse, R85 ;  /* 0x0000003828557223 */ /* 0x081fe20000000055 */
[----:B------:R-:W-:Y:S01]  /*4410*/  FFMA R50, R56, R41, R89 ;  /* 0x0000002938327223 */ /* 0x000fe20000000059 */
[----:B------:R-:W-:Y:S01]  /*4420*/  FFMA R51, R42, R56, R51 ;  /* 0x000000382a337223 */ /* 0x000fe20000000033 */
[----:B------:R-:W-:Y:S01]  /*4430*/  FFMA R32, R56, R43, R32 ;  /* 0x0000002b38207223 */ /* 0x000fe20000000020 */
[-C--:B--2---:R-:W-:Y:S01]  /*4440*/  FFMA R91, R40, R60.reuse, R91 ;  /* 0x0000003c285b7223 */ /* 0x084fe2000000005b */
[----:B------:R-:W-:Y:S01]  /*4450*/  FFMA R72, R60, R41, R49 ;  /* 0x000000293c487223 */ /* 0x000fe20000000031 */
[----:B------:R-:W-:Y:S01]  /*4460*/  FFMA R87, R42, R60, R87 ;  /* 0x0000003c2a577223 */ /* 0x000fe20000000057 */
[----:B------:R-:W-:Y:S01]  /*4470*/  FFMA R60, R60, R43, R48 ;  /* 0x0000002b3c3c7223 */ /* 0x000fe20000000030 */
[----:B---3--:R-:W-:Y:S01]  /*4480*/  FFMA R56, R28, R41, R71 ;  /* 0x000000291c387223 */ /* 0x008fe20000000047 */
[----:B------:R-:W0:Y:S01]  /*4490*/  LDS R52, [R69+-0x8fc] ;  /* 0xfff7040045347984 */ /* 0x000e220000000800 */
[-C--:B------:R-:W-:Y:S01]  /*44a0*/  FFMA R73, R40, R28.reuse, R73 ;  /* 0x0000001c28497223 */ /* 0x080fe20000000049 */
[----:B------:R-:W-:Y:S01]  /*44b0*/  FFMA R36, R42, R28, R78 ;  /* 0x0000001c2a247223 */ /* 0x000fe2000000004e */
[-C--:B----4-:R-:W-:Y:S01]  /*44c0*/  FFMA R81, R40, R74.reuse, R81 ;  /* 0x0000004a28517223 */ /* 0x090fe20000000051 */
[----:B------:R-:W2:Y:S01]  /*44d0*/  LDS R71, [R69+-0x7dc] ;  /* 0xfff8240045477984 */ /* 0x000ea20000000800 */
[-C--:B------:R-:W-:Y:S01]  /*44e0*/  FFMA R40, R74, R43.reuse, R76 ;  /* 0x0000002b4a287223 */ /* 0x080fe2000000004c */
[----:B------:R-:W-:Y:S01]  /*44f0*/  FFMA R28, R28, R43, R64 ;  /* 0x0000002b1c1c7223 */ /* 0x000fe20000000040 */
[----:B------:R-:W-:Y:S01]  /*4500*/  FFMA R64, R74, R41, R77 ;  /* 0x000000294a407223 */ /* 0x000fe2000000004d */
[----:B------:R-:W3:Y:S01]  /*4510*/  LDS.64 R48, [R67+-0x15b0] ;  /* 0xffea500043307984 */ /* 0x000ee20000000a00 */
[----:B------:R-:W-:Y:S01]  /*4520*/  FFMA R83, R42, R74, R83 ;  /* 0x0000004a2a537223 */ /* 0x000fe20000000053 */
[----:B-----5:R-:W-:-:S02]  /*4530*/  FFMA R76, R44, R75, R85 ;  /* 0x0000004b2c4c7223 */ /* 0x020fc40000000055 */
[----:B------:R-:W4:Y:S01]  /*4540*/  LDS R89, [R69+0x4] ;  /* 0x0000040045597984 */ /* 0x000f220000000800 */
[C---:B------:R-:W-:Y:S01]  /*4550*/  FFMA R85, R75.reuse, R45, R50 ;  /* 0x0000002d4b557223 */ /* 0x040fe20000000032 */
[C---:B------:R-:W-:Y:S02]  /*4560*/  FFMA R78, R46.reuse, R75, R51 ;  /* 0x0000004b2e4e7223 */ /* 0x040fe40000000033 */
[----:B------:R-:W5:Y:S01]  /*4570*/  LDS R77, [R69+0x124] ;  /* 0x00012400454d7984 */ /* 0x000f620000000800 */
[----:B------:R-:W-:Y:S01]  /*4580*/  FFMA R75, R75, R47, R32 ;  /* 0x0000002f4b4b7223 */ /* 0x000fe20000000020 */
[-C--:B-1----:R-:W-:Y:S01]  /*4590*/  FFMA R82, R46, R79.reuse, R87 ;  /* 0x0000004f2e527223 */ /* 0x082fe20000000057 */
[C---:B------:R-:W-:Y:S01]  /*45a0*/  FFMA R74, R44.reuse, R79, R91 ;  /* 0x0000004f2c4a7223 */ /* 0x040fe2000000005b */
[----:B------:R-:W1:Y:S01]  /*45b0*/  LDS R87, [R69+-0x8d8] ;  /* 0xfff7280045577984 */ /* 0x000e620000000800 */
[----:B------:R-:W-:Y:S01]  /*45c0*/  FFMA R91, R79, R45, R72 ;  /* 0x0000002d4f5b7223 */ /* 0x000fe20000000048 */
[----:B------:R-:W-:Y:S01]  /*45d0*/  FFMA R32, R44, R53, R73 ;  /* 0x000000352c207223 */ /* 0x000fe20000000049 */
[C---:B------:R-:W-:Y:S01]  /*45e0*/  FFMA R73, R53.reuse, R45, R56 ;  /* 0x0000002d35497223 */ /* 0x040fe20000000038 */
[----:B------:R-:W1:Y:S01]  /*45f0*/  LDS.64 R50, [R67+-0x1040] ;  /* 0xffefc00043327984 */ /* 0x000e620000000a00 */
[----:B------:R-:W-:Y:S01]  /*4600*/  FFMA R36, R46, R53, R36 ;  /* 0x000000352e247223 */ /* 0x000fe20000000024 */
[-C--:B------:R-:W-:Y:S01]  /*4610*/  FFMA R53, R53, R47.reuse, R28 ;  /* 0x0000002f35357223 */ /* 0x080fe2000000001c */
[----:B------:R-:W-:Y:S01]  /*4620*/  FFMA R79, R79, R47, R60 ;  /* 0x0000002f4f4f7223 */ /* 0x000fe2000000003c */
[----:B------:R-:W1:Y:S01]  /*4630*/  LDS R56, [R69+-0x7b8] ;  /* 0xfff8480045387984 */ /* 0x000e620000000800 */
[-C--:B------:R-:W-:Y:S01]  /*4640*/  FFMA R28, R44, R93.reuse, R81 ;  /* 0x0000005d2c1c7223 */ /* 0x080fe20000000051 */
[----:B------:R-:W-:Y:S01]  /*4650*/  FFMA R44, R46, R93, R83 ;  /* 0x0000005d2e2c7223 */ /* 0x000fe20000000053 */
[C---:B------:R-:W-:Y:S01]  /*4660*/  FFMA R81, R93.reuse, R45, R64 ;  /* 0x0000002d5d517223 */ /* 0x040fe20000000040 */
[----:B------:R-:W1:Y:S01]  /*4670*/  LDS R60, [R69+0x28] ;  /* 0x00002800453c7984 */ /* 0x000e620000000800 */
[----:B------:R-:W-:-:S03]  /*4680*/  FFMA R93, R93, R47, R40 ;  /* 0x0000002f5d5d7223 */ /* 0x000fc60000000028 */
[----:B------:R-:W1:Y:S01]  /*4690*/  LDS R83, [R69+0x148] ;  /* 0x0001480045537984 */ /* 0x000e620000000800 */
[----:B0-----:R-:W-:Y:S01]  /*46a0*/  FFMA R74, R52, R65, R74 ;  /* 0x00000041344a7223 */ /* 0x001fe2000000004a */
[-C--:B------:R-:W-:Y:S01]  /*46b0*/  FFMA R91, R54, R52.reuse, R91 ;  /* 0x00000034365b7223 */ /* 0x080fe2000000005b */
[----:B------:R-:W-:Y:S01]  /*46c0*/  FFMA R82, R52, R55, R82 ;  /* 0x0000003734527223 */ /* 0x000fe20000000052 */
[----:B------:R-:W0:Y:S01]  /*46d0*/  LDS R72, [R69+-0x8b4] ;  /* 0xfff74c0045487984 */ /* 0x000e220000000800 */
[C---:B--2---:R-:W-:Y:S01]  /*46e0*/  FFMA R32, R71.reuse, R65, R32 ;  /* 0x0000004147207223 */ /* 0x044fe20000000020 */
[----:B------:R-:W-:Y:S01]  /*46f0*/  FFMA R73, R54, R71, R73 ;  /* 0x0000004736497223 */ /* 0x000fe20000000049 */
[----:B------:R-:W-:Y:S01]  /*4700*/  FFMA R36, R71, R55, R36 ;  /* 0x0000003747247223 */ /* 0x000fe20000000024 */
[----:B------:R-:W-:Y:S01]  /*4710*/  LDS R80, [R69+-0x86c] ;  /* 0xfff7940045507984 */ /* 0x000fe20000000800 */
[C---:B---3--:R-:W-:Y:S01]  /*4720*/  FFMA R40, R48.reuse, R52, R79 ;  /* 0x0000003430287223 */ /* 0x048fe2000000004f */
[----:B------:R-:W-:-:S02]  /*4730*/  FFMA R71, R48, R71, R53 ;  /* 0x0000004730477223 */ /* 0x000fc40000000035 */
[----:B------:R-:W2:Y:S01]  /*4740*/  LDS.64 R52, [R67+-0xad0] ;  /* 0xfff5300043347984 */ /* 0x000ea20000000a00 */
[C---:B----4-:R-:W-:Y:S01]  /*4750*/  FFMA R76, R89.reuse, R65, R76 ;  /* 0x00000041594c7223 */ /* 0x050fe2000000004c */
[----:B------:R-:W-:Y:S01]  /*4760*/  FFMA R85, R54, R89, R85 ;  /* 0x0000005936557223 */ /* 0x000fe20000000055 */
[----:B------:R-:W-:Y:S01]  /*4770*/  FFMA R78, R89, R55, R78 ;  /* 0x00000037594e7223 */ /* 0x000fe2000000004e */
[----:B------:R-:W-:Y:S01]  /*4780*/  FFMA R89, R48, R89, R75 ;  /* 0x0000005930597223 */ /* 0x000fe2000000004b */
[----:B------:R-:W3:Y:S01]  /*4790*/  LDS R79, [R69+-0x794] ;  /* 0xfff86c00454f7984 */ /* 0x000ee20000000800 */
[C---:B-----5:R-:W-:Y:S01]  /*47a0*/  FFMA R28, R77.reuse, R65, R28 ;  /* 0x000000414d1c7223 */ /* 0x060fe2000000001c */
[----:B------:R-:W-:Y:S01]  /*47b0*/  FFMA R81, R54, R77, R81 ;  /* 0x0000004d36517223 */ /* 0x000fe20000000051 */
[----:B------:R-:W-:Y:S01]  /*47c0*/  FFMA R44, R77, R55, R44 ;  /* 0x000000374d2c7223 */ /* 0x000fe2000000002c */
[----:B------:R-:W4:Y:S01]  /*47d0*/  LDS R75, [R69+0x4c] ;  /* 0x00004c00454b7984 */ /* 0x000f220000000800 */
[----:B------:R-:W-:Y:S01]  /*47e0*/  FFMA R77, R48, R77, R93 ;  /* 0x0000004d304d7223 */ /* 0x000fe2000000005d */
[C---:B-1----:R-:W-:Y:S01]  /*47f0*/  FFMA R74, R87.reuse, R57, R74 ;  /* 0x00000039574a7223 */ /* 0x042fe2000000004a */
[----:B------:R-:W-:Y:S01]  /*4800*/  FFMA R91, R58, R87, R91 ;  /* 0x000000573a5b7223 */ /* 0x000fe2000000005b */
[----:B------:R-:W-:Y:S01]  /*4810*/  FFMA R82, R87, R59, R82 ;  /* 0x0000003b57527223 */ /* 0x000fe20000000052 */
[----:B------:R-:W1:Y:S01]  /*4820*/  LDS R93, [R69+0x16c] ;  /* 0x00016c00455d7984 */ /* 0x000e620000000800 */
[----:B------:R-:W-:-:S03]  /*4830*/  FFMA R87, R50, R87, R40 ;  /* 0x0000005732577223 */ /* 0x000fc60000000028 */
[----:B------:R-:W-:Y:S01]  /*4840*/  LDS.64 R64, [R67+-0x560] ;  /* 0xfffaa00043407984 */ /* 0x000fe20000000a00 */
[----:B------:R-:W-:Y:S01]  /*4850*/  FFMA R32, R56, R57, R32 ;  /* 0x0000003938207223 */ /* 0x000fe20000000020 */
[----:B------:R-:W-:Y:S01]  /*4860*/  FFMA R73, R58, R56, R73 ;  /* 0x000000383a497223 */ /* 0x000fe20000000049 */
[----:B------:R-:W-:Y:S01]  /*4870*/  FFMA R36, R56, R59, R36 ;  /* 0x0000003b38247223 */ /* 0x000fe20000000024 */
[----:B------:R-:W5:Y:S01]  /*4880*/  LDS R40, [R69+0x70] ;  /* 0x0000700045287984 */ /* 0x000f620000000800 */
[----:B------:R-:W-:Y:S01]  /*4890*/  FFMA R76, R60, R57, R76 ;  /* 0x000000393c4c7223 */ /* 0x000fe2000000004c */
[----:B------:R-:W-:Y:S01]  /*48a0*/  FFMA R85, R58, R60, R85 ;  /* 0x0000003c3a557223 */ /* 0x000fe20000000055 */
[----:B------:R-:W-:Y:S01]  /*48b0*/  FFMA R78, R60, R59, R78 ;  /* 0x0000003b3c4e7223 */ /* 0x000fe2000000004e */
[C---:B------:R-:W-:Y:S01]  /*48c0*/  FFMA R56, R50.reuse, R56, R71 ;  /* 0x0000003832387223 */ /* 0x040fe20000000047 */
[----:B------:R-:W-:Y:S01]  /*48d0*/  FFMA R60, R50, R60, R89 ;  /* 0x0000003c323c7223 */ /* 0x000fe20000000059 */
[C---:B------:R-:W-:Y:S01]  /*48e0*/  FFMA R28, R83.reuse, R57, R28 ;  /* 0x00000039531c7223 */ /* 0x040fe2000000001c */
[----:B------:R-:W5:Y:S01]  /*48f0*/  LDS R71, [R69+-0x770] ;  /* 0xfff8900045477984 */ /* 0x000f620000000800 */
[----:B------:R-:W-:Y:S01]  /*4900*/  FFMA R81, R58, R83, R81 ;  /* 0x000000533a517223 */ /* 0x000fe20000000051 */
[----:B------:R-:W-:Y:S01]  /*4910*/  FFMA R44, R83, R59, R44 ;  /* 0x0000003b532c7223 */ /* 0x000fe2000000002c */
[----:B------:R-:W-:Y:S01]  /*4920*/  FFMA R83, R50, R83, R77 ;  /* 0x0000005332537223 */ /* 0x000fe2000000004d */
[----:B------:R-:W5:Y:S01]  /*4930*/  LDS R89, [R69+-0x890] ;  /* 0xfff7700045597984 */ /* 0x000f620000000800 */
[----:B0-----:R-:W-:Y:S01]  /*4940*/  FFMA R74, R72, R61, R74 ;  /* 0x0000003d484a7223 */ /* 0x001fe2000000004a */
[-C--:B------:R-:W-:Y:S01]  /*4950*/  FFMA R91, R62, R72.reuse, R91 ;  /* 0x000000483e5b7223 */ /* 0x080fe2000000005b */
[----:B------:R-:W-:Y:S01]  /*4960*/  FFMA R82, R72, R63, R82 ;  /* 0x0000003f48527223 */ /* 0x000fe20000000052 */
[----:B------:R-:W0:Y:S01]  /*4970*/  LDS R77, [R69+0x190] ;  /* 0x00019000454d7984 */ /* 0x000e220000000800 */
[----:B--2---:R-:W-:-:S03]  /*4980*/  FFMA R72, R52, R72, R87 ;  /* 0x0000004834487223 */ /* 0x004fc60000000057 */
[----:B------:R-:W-:Y:S01]  /*4990*/  LDS R84, [R69+0x1d8] ;  /* 0x0001d80045547984 */ /* 0x000fe20000000800 */
[C---:B---3--:R-:W-:Y:S01]  /*49a0*/  FFMA R32, R79.reuse, R61, R32 ;  /* 0x0000003d4f207223 */ /* 0x048fe20000000020 */
[----:B------:R-:W-:Y:S01]  /*49b0*/  FFMA R73, R62, R79, R73 ;  /* 0x0000004f3e497223 */ /* 0x000fe20000000049 */
[----:B------:R-:W-:Y:S01]  /*49c0*/  FFMA R36, R79, R63, R36 ;  /* 0x0000003f4f247223 */ /* 0x000fe20000000024 */
[----:B------:R-:W-:Y:S01]  /*49d0*/  FFMA R79, R52, R79, R56 ;  /* 0x0000004f344f7223 */ /* 0x000fe20000000038 */
[C---:B----4-:R-:W-:Y:S01]  /*49e0*/  FFMA R87, R75.reuse, R61, R76 ;  /* 0x0000003d4b577223 */ /* 0x050fe2000000004c */
[----:B------:R-:W-:Y:S01]  /*49f0*/  FFMA R85, R62, R75, R85 ;  /* 0x0000004b3e557223 */ /* 0x000fe20000000055 */
[----:B------:R-:W-:Y:S01]  /*4a00*/  FFMA R78, R75, R63, R78 ;  /* 0x0000003f4b4e7223 */ /* 0x000fe2000000004e */
[----:B------:R-:W-:Y:S01]  /*4a10*/  FFMA R75, R52, R75, R60 ;  /* 0x0000004b344b7223 */ /* 0x000fe2000000003c */
[----:B------:R-:W2:Y:S01]  /*4a20*/  LDS.64 R56, [R67+0x10] ;  /* 0x0000100043387984 */ /* 0x000ea20000000a00 */
[C---:B-1----:R-:W-:Y:S01]  /*4a30*/  FFMA R28, R93.reuse, R61, R28 ;  /* 0x0000003d5d1c7223 */ /* 0x042fe2000000001c */
[----:B------:R-:W-:Y:S01]  /*4a40*/  FFMA R81, R62, R93, R81 ;  /* 0x0000005d3e517223 */ /* 0x000fe20000000051 */
[----:B------:R-:W-:Y:S01]  /*4a50*/  FFMA R44, R93, R63, R44 ;  /* 0x0000003f5d2c7223 */ /* 0x000fe2000000002c */
[----:B------:R-:W1:Y:S01]  /*4a60*/  LDS R60, [R69+0x94] ;  /* 0x00009400453c7984 */ /* 0x000e620000000800 */
[----:B------:R-:W-:-:S03]  /*4a70*/  FFMA R93, R52, R93, R83 ;  /* 0x0000005d345d7223 */ /* 0x000fc60000000053 */
[----:B------:R-:W-:Y:S01]  /*4a80*/  LDS R76, [R69+-0x728] ;  /* 0xfff8d800454c7984 */ /* 0x000fe20000000800 */
[-C--:B-----5:R-:W-:Y:S01]  /*4a90*/  FFMA R61, R64, R40.reuse, R75 ;  /* 0x00000028403d7223 */ /* 0x0a0fe2000000004b */
[----:B------:R-:W-:Y:S01]  /*4aa0*/  FFMA R87, R40, R29, R87 ;  /* 0x0000001d28577223 */ /* 0x000fe20000000057 */
[----:B------:R-:W-:Y:S01]  /*4ab0*/  FFMA R85, R30, R40, R85 ;  /* 0x000000281e557223 */ /* 0x000fe20000000055 */
[----:B------:R-:W3:Y:S01]  /*4ac0*/  LDS R75, [R69+-0x74c] ;  /* 0xfff8b400454b7984 */ /* 0x000ee20000000800 */
[----:B------:R-:W-:Y:S01]  /*4ad0*/  FFMA R78, R40, R31, R78 ;  /* 0x0000001f284e7223 */ /* 0x000fe2000000004e */
[C---:B------:R-:W-:Y:S01]  /*4ae0*/  FFMA R32, R71.reuse, R29, R32 ;  /* 0x0000001d47207223 */ /* 0x040fe20000000020 */
[----:B------:R-:W-:Y:S01]  /*4af0*/  FFMA R73, R30, R71, R73 ;  /* 0x000000471e497223 */ /* 0x000fe20000000049 */
[----:B------:R-:W-:Y:S01]  /*4b00*/  FFMA R36, R71, R31, R36 ;  /* 0x0000001f47247223 */ /* 0x000fe20000000024 */
[----:B------:R-:W-:Y:S01]  /*4b10*/  FFMA R71, R64, R71, R79 ;  /* 0x0000004740477223 */ /* 0x000fe2000000004f */
[C---:B------:R-:W-:Y:S01]  /*4b20*/  FFMA R83, R89.reuse, R29, R74 ;  /* 0x0000001d59537223 */ /* 0x040fe2000000004a */
[----:B------:R-:W-:Y:S01]  /*4b30*/  FFMA R91, R30, R89, R91 ;  /* 0x000000591e5b7223 */ /* 0x000fe2000000005b */
[----:B------:R-:W-:Y:S01]  /*4b40*/  FFMA R82, R89, R31, R82 ;  /* 0x0000001f59527223 */ /* 0x000fe20000000052 */
[----:B------:R-:W-:Y:S01]  /*4b50*/  FFMA R89, R64, R89, R72 ;  /* 0x0000005940597223 */ /* 0x000fe20000000048 */
[----:B------:R-:W4:Y:S01]  /*4b60*/  LDS R40, [R69+0x1b4] ;  /* 0x0001b40045287984 */ /* 0x000f220000000800 */
[C---:B0-----:R-:W-:Y:S01]  /*4b70*/  FFMA R79, R77.reuse, R29, R28 ;  /* 0x0000001d4d4f7223 */ /* 0x041fe2000000001c */
[----:B------:R-:W-:Y:S01]  /*4b80*/  FFMA R81, R30, R77, R81 ;  /* 0x0000004d1e517223 */ /* 0x000fe20000000051 */
[----:B------:R-:W-:Y:S01]  /*4b90*/  FFMA R44, R77, R31, R44 ;  /* 0x0000001f4d2c7223 */ /* 0x000fe2000000002c */
[----:B------:R-:W0:Y:S01]  /*4ba0*/  LDS.64 R28, [R67+0x580] ;  /* 0x00058000431c7984 */ /* 0x000e220000000a00 */
[----:B------:R-:W-:Y:S01]  /*4bb0*/  FFMA R77, R64, R77, R93 ;  /* 0x0000004d404d7223 */ /* 0x000fe2000000005d */
[----:B------:R-:W-:Y:S01]  /*4bc0*/  FFMA R83, R80, R33, R83 ;  /* 0x0000002150537223 */ /* 0x000fe20000000053 */
[----:B------:R-:W-:Y:S01]  /*4bd0*/  FFMA R91, R34, R80, R91 ;  /* 0x00000050225b7223 */ /* 0x000fe2000000005b */
[----:B------:R-:W5:Y:S01]  /*4be0*/  LDS R72, [R69+0xb8] ;  /* 0x0000b80045487984 */ /* 0x000f620000000800 */
[----:B------:R-:W-:-:S03]  /*4bf0*/  FFMA R82, R80, R35, R82 ;  /* 0x0000002350527223 */ /* 0x000fc60000000052 */
[----:B------:R-:W5:Y:S04]  /*4c00*/  LDS R74, [R69+-0x848] ;  /* 0xfff7b800454a7984 */ /* 0x000f680000000800 */
[----:B------:R-:W5:Y:S01]  /*4c10*/  LDS R86, [R69+-0x824] ;  /* 0xfff7dc0045567984 */ /* 0x000f620000000800 */
[----:B--2---:R-:W-:Y:S01]  /*4c20*/  FFMA R89, R56, R80, R89 ;  /* 0x0000005038597223 */ /* 0x004fe20000000059 */
[----:B-1----:R-:W-:Y:S01]  /*4c30*/  FFMA R87, R60, R33, R87 ;  /* 0x000000213c577223 */ /* 0x002fe20000000057 */
[-C--:B------:R-:W-:Y:S01]  /*4c40*/  FFMA R85, R34, R60.reuse, R85 ;  /* 0x0000003c22557223 */ /* 0x080fe20000000055 */
[----:B------:R-:W-:Y:S01]  /*4c50*/  FFMA R78, R60, R35, R78 ;  /* 0x000000233c4e7223 */ /* 0x000fe2000000004e */
[C---:B------:R-:W-:Y:S01]  /*4c60*/  FFMA R93, R56.reuse, R60, R61 ;  /* 0x0000003c385d7223 */ /* 0x040fe2000000003d */
[----:B------:R-:W1:Y:S04]  /*4c70*/  LDS R80, [R69+0xdc] ;  /* 0x0000dc0045507984 */ /* 0x000e680000000800 */
[----:B------:R-:W2:Y:S01]  /*4c80*/  LDS.64 R60, [R67+0xaf0] ;  /* 0x000af000433c7984 */ /* 0x000ea20000000a00 */
[----:B---3--:R-:W-:Y:S01]  /*4c90*/  FFMA R71, R56, R75, R71 ;  /* 0x0000004b38477223 */ /* 0x008fe20000000047 */
[C---:B------:R-:W-:Y:S01]  /*4ca0*/  FFMA R32, R75.reuse, R33, R32 ;  /* 0x000000214b207223 */ /* 0x040fe20000000020 */
[----:B------:R-:W-:Y:S01]  /*4cb0*/  FFMA R73, R34, R75, R73 ;  /* 0x0000004b22497223 */ /* 0x000fe20000000049 */
[----:B------:R-:W-:-:S03]  /*4cc0*/  FFMA R36, R75, R35, R36 ;  /* 0x000000234b247223 */ /* 0x000fc60000000024 */
[----:B------:R-:W-:Y:S01]  /*4cd0*/  FFMA R73, R38, R76, R73 ;  /* 0x0000004c26497223 */ /* 0x000fe20000000049 */
[----:B------:R-:W-:Y:S01]  /*4ce0*/  FFMA R36, R76, R39, R36 ;  /* 0x000000274c247223 */ /* 0x000fe20000000024 */
[----:B----4-:R-:W-:Y:S01]  /*4cf0*/  FFMA R79, R40, R33, R79 ;  /* 0x00000021284f7223 */ /* 0x010fe2000000004f */
[-C--:B------:R-:W-:Y:S01]  /*4d00*/  FFMA R81, R34, R40.reuse, R81 ;  /* 0x0000002822517223 */ /* 0x080fe20000000051 */
[----:B------:R-:W-:Y:S01]  /*4d10*/  FFMA R44, R40, R35, R44 ;  /* 0x00000023282c7223 */ /* 0x000fe2000000002c */
[----:B------:R-:W-:Y:S01]  /*4d20*/  FFMA R77, R56, R40, R77 ;  /* 0x00000028384d7223 */ /* 0x000fe2000000004d */
[----:B0-----:R-:W-:Y:S01]  /*4d30*/  FFMA R75, R28, R76, R71 ;  /* 0x0000004c1c4b7223 */ /* 0x001fe20000000047 */
[-C--:B------:R-:W-:Y:S01]  /*4d40*/  FFMA R40, R76, R37.reuse, R32 ;  /* 0x000000254c287223 */ /* 0x080fe20000000020 */
[----:B------:R-:W0:Y:S01]  /*4d50*/  LDS R71, [R69+-0x704] ;  /* 0xfff8fc0045477984 */ /* 0x000e220000000800 */
[-C--:B------:R-:W-:Y:S01]  /*4d60*/  FFMA R79, R84, R37.reuse, R79 ;  /* 0x00000025544f7223 */ /* 0x080fe2000000004f */
[----:B-----5:R-:W-:Y:S01]  /*4d70*/  FFMA R87, R72, R37, R87 ;  /* 0x0000002548577223 */ /* 0x020fe20000000057 */
[-C--:B------:R-:W-:Y:S01]  /*4d80*/  FFMA R85, R38, R72.reuse, R85 ;  /* 0x0000004826557223 */ /* 0x080fe20000000055 */
[----:B------:R-:W-:Y:S01]  /*4d90*/  FFMA R78, R72, R39, R78 ;  /* 0x00000027484e7223 */ /* 0x000fe2000000004e */
[----:B------:R-:W-:Y:S01]  /*4da0*/  FFMA R93, R28, R72, R93 ;  /* 0x000000481c5d7223 */ /* 0x000fe2000000005d */
[----:B------:R-:W-:Y:S01]  /*4db0*/  FFMA R83, R74, R37, R83 ;  /* 0x000000254a537223 */ /* 0x000fe20000000053 */
[----:B------:R-:W3:Y:S01]  /*4dc0*/  LDS R72, [R69+0x1fc] ;  /* 0x0001fc0045487984 */ /* 0x000ee20000000800 */
[-C--:B------:R-:W-:Y:S01]  /*4dd0*/  FFMA R91, R38, R74.reuse, R91 ;  /* 0x0000004a265b7223 */ /* 0x080fe2000000005b */
[----:B------:R-:W-:Y:S01]  /*4de0*/  FFMA R82, R74, R39, R82 ;  /* 0x000000274a527223 */ /* 0x000fe20000000052 */
[----:B------:R-:W-:Y:S01]  /*4df0*/  FFMA R89, R28, R74, R89 ;  /* 0x0000004a1c597223 */ /* 0x000fe20000000059 */
[----:B------:R-:W4:Y:S01]  /*4e00*/  LDS R37, [R69+-0x800] ;  /* 0xfff8000045257984 */ /* 0x000f220000000800 */
[----:B------:R-:W-:Y:S01]  /*4e10*/  FFMA R74, R86, R41, R83 ;  /* 0x00000029564a7223 */ /* 0x000fe20000000053 */
[----:B------:R-:W-:Y:S01]  /*4e20*/  FFMA R91, R42, R86, R91 ;  /* 0x000000562a5b7223 */ /* 0x000fe2000000005b */
[----:B------:R-:W-:Y:S01]  /*4e30*/  FFMA R82, R86, R43, R82 ;  /* 0x0000002b56527223 */ /* 0x000fe20000000052 */
[----:B------:R5:W4:Y:S01]  /*4e40*/  LDS.64 R32, [R67+0x1060] ;  /* 0x0010600043207984 */ /* 0x000b220000000a00 */
[-C--:B------:R-:W-:Y:S01]  /*4e50*/  FFMA R81, R38, R84.reuse, R81 ;  /* 0x0000005426517223 */ /* 0x080fe20000000051 */
[----:B------:R-:W-:Y:S01]  /*4e60*/  FFMA R44, R84, R39, R44 ;  /* 0x00000027542c7223 */ /* 0x000fe2000000002c */
[----:B------:R-:W-:Y:S01]  /*4e70*/  FFMA R77, R28, R84, R77 ;  /* 0x000000541c4d7223 */ /* 0x000fe2000000004d */
[----:B------:R-:W4:Y:S01]  /*4e80*/  LDS R83, [R69+0x100] ;  /* 0x0001000045537984 */ /* 0x000f220000000800 */
[----:B-1----:R-:W-:Y:S01]  /*4e90*/  FFMA R76, R80, R41, R87 ;  /* 0x00000029504c7223 */ /* 0x002fe20000000057 */
[----:B------:R-:W-:Y:S01]  /*4ea0*/  FFMA R85, R42, R80, R85 ;  /* 0x000000502a557223 */ /* 0x000fe20000000055 */
[----:B--2---:R-:W-:Y:S01]  /*4eb0*/  FFMA R89, R60, R86, R89 ;  /* 0x000000563c597223 */ /* 0x004fe20000000059 */
[----:B------:R-:W-:Y:S01]  /*4ec0*/  FFMA R78, R80, R43, R78 ;  /* 0x0000002b504e7223 */ /* 0x000fe2000000004e */
[----:B------:R-:W1:Y:S01]  /*4ed0*/  LDS R86, [R69+-0x6e0] ;  /* 0xfff9200045567984 */ /* 0x000e620000000800 */
[----:B------:R-:W-:Y:S01]  /*4ee0*/  FFMA R93, R60, R80, R93 ;  /* 0x000000503c5d7223 */ /* 0x000fe2000000005d */
[----:B-----5:R-:W-:-:S02]  /*4ef0*/  IADD3 R67, PT, PT, R67, 0x18, RZ ;  /* 0x0000001843437810 */ /* 0x020fc40007ffe0ff */
[----:B------:R-:W2:Y:S04]  /*4f00*/  LDS R84, [R69+0x220] ;  /* 0x0002200045547984 */ /* 0x000ea80000000800 */
[----:B------:R-:W5:Y:S01]  /*4f10*/  LDS R80, [R69+-0x8f8] ;  /* 0xfff7080045507984 */ /* 0x000f620000000800 */
[C---:B0-----:R-:W-:Y:S01]  /*4f20*/  FFMA R87, R71.reuse, R41, R40 ;  /* 0x0000002947577223 */ /* 0x041fe20000000028 */
[----:B------:R-:W-:Y:S02]  /*4f30*/  FFMA R73, R42, R71, R73 ;  /* 0x000000472a497223 */ /* 0x000fe40000000049 */
[----:B------:R-:W0:Y:S01]  /*4f40*/  LDS R40, [R69+0x8] ;  /* 0x0000080045287984 */ /* 0x000e220000000800 */
[----:B------:R-:W-:Y:S01]  /*4f50*/  FFMA R36, R71, R43, R36 ;  /* 0x0000002b47247223 */ /* 0x000fe20000000024 */
[----:B------:R-:W-:Y:S01]  /*4f60*/  FFMA R75, R60, R71, R75 ;  /* 0x000000473c4b7223 */ /* 0x000fe2000000004b */
[----:B---3--:R-:W-:Y:S01]  /*4f70*/  FFMA R79, R72, R41, R79 ;  /* 0x00000029484f7223 */ /* 0x008fe2000000004f */
[-C--:B------:R-:W-:Y:S01]  /*4f80*/  FFMA R81, R42, R72.reuse, R81 ;  /* 0x000000482a517223 */ /* 0x080fe20000000051 */
[----:B------:R-:W3:Y:S01]  /*4f90*/  LDS R41, [R69+-0x7d8] ;  /* 0xfff8280045297984 */ /* 0x000ee20000000800 */
[----:B------:R-:W-:Y:S01]  /*4fa0*/  FFMA R44, R72, R43, R44 ;  /* 0x0000002b482c7223 */ /* 0x000fe2000000002c */
[----:B------:R-:W-:Y:S01]  /*4fb0*/  FFMA R77, R60, R72, R77 ;  /* 0x000000483c4d7223 */ /* 0x000fe2000000004d */
[C---:B----4-:R-:W-:Y:S01]  /*4fc0*/  FFMA R71, R37.reuse, R45, R74 ;  /* 0x0000002d25477223 */ /* 0x050fe2000000004a */
[----:B------:R-:W-:Y:S01]  /*4fd0*/  FFMA R91, R46, R37, R91 ;  /* 0x000000252e5b7223 */ /* 0x000fe2000000005b */
[----:B------:R-:W-:Y:S01]  /*4fe0*/  FFMA R82, R37, R47, R82 ;  /* 0x0000002f25527223 */ /* 0x000fe20000000052 */
[----:B------:R-:W-:-:S02]  /*4ff0*/  FFMA R72, R32, R37, R89 ;  /* 0x0000002520487223 */ /* 0x000fc40000000059 */
[----:B------:R-:W4:Y:S01]  /*5000*/  LDS R37, [R69+0x128] ;  /* 0x0001280045257984 */ /* 0x000f220000000800 */
[C---:B------:R-:W-:Y:S01]  /*5010*/  FFMA R89, R83.reuse, R45, R76 ;  /* 0x0000002d53597223 */ /* 0x040fe2000000004c */
[----:B------:R-:W-:Y:S01]  /*5020*/  FFMA R85, R46, R83, R85 ;  /* 0x000000532e557223 */ /* 0x000fe20000000055 */
[----:B------:R-:W-:Y:S01]  /*5030*/  FFMA R78, R83, R47, R78 ;  /* 0x0000002f534e7223 */ /* 0x000fe2000000004e */
[----:B------:R-:W-:Y:S01]  /*5040*/  FFMA R74, R32, R83, R93 ;  /* 0x00000053204a7223 */ /* 0x000fe2000000005d */
[-C--:B-1----:R-:W-:Y:S01]  /*5050*/  FFMA R76, R46, R86.reuse, R73 ;  /* 0x000000562e4c7223 */ /* 0x082fe20000000049 */
[C---:B------:R-:W-:Y:S01]  /*5060*/  FFMA R87, R86.reuse, R45, R87 ;  /* 0x0000002d56577223 */ /* 0x040fe20000000057 */
[----:B------:R-:W-:Y:S01]  /*5070*/  FFMA R73, R86, R47, R36 ;  /* 0x0000002f56497223 */ /* 0x000fe20000000024 */
[----:B------:R-:W-:Y:S01]  /*5080*/  FFMA R86, R32, R86, R75 ;  /* 0x0000005620567223 */ /* 0x000fe2000000004b */
[C---:B--2---:R-:W-:Y:S01]  /*5090*/  FFMA R79, R84.reuse, R45, R79 ;  /* 0x0000002d544f7223 */ /* 0x044fe2000000004f */
[----:B------:R-:W-:Y:S01]  /*50a0*/  FFMA R45, R84, R47, R44 ;  /* 0x0000002f542d7223 */ /* 0x000fe2000000002c */
[----:B------:R-:W-:Y:S01]  /*50b0*/  FFMA R36, R46, R84, R81 ;  /* 0x000000542e247223 */ /* 0x000fe20000000051 */
[----:B------:R-:W1:Y:S01]  /*50c0*/  LDS R44, [R69+-0x8d4] ;  /* 0xfff72c00452c7984 */ /* 0x000e620000000800 */
[-C--:B-----5:R-:W-:Y:S01]  /*50d0*/  FFMA R71, R54, R80.reuse, R71 ;  /* 0x0000005036477223 */ /* 0x0a0fe20000000047 */
[----:B------:R-:W-:Y:S01]  /*50e0*/  FFMA R91, R80, R55, R91 ;  /* 0x00000037505b7223 */ /* 0x000fe2000000005b */
[----:B------:R-:W-:Y:S01]  /*50f0*/  FFMA R75, R48, R80, R82 ;  /* 0x00000050304b7223 */ /* 0x000fe20000000052 */
[----:B------:R-:W-:Y:S01]  /*5100*/  FFMA R80, R80, R49, R72 ;  /* 0x0000003150507223 */ /* 0x000fe20000000048 */
[----:B------:R-:W-:Y:S01]  /*5110*/  FFMA R84, R32, R84, R77 ;  /* 0x0000005420547223 */ /* 0x000fe2000000004d */
[----:B------:R-:W2:Y:S04]  /*5120*/  LDS R72, [R69+0x2c] ;  /* 0x00002c0045487984 */ /* 0x000ea80000000800 */
[----:B------:R-:W5:Y:S01]  /*5130*/  LDS R77, [R69+-0x7b4] ;  /* 0xfff84c00454d7984 */ /* 0x000f620000000800 */
[-C--:B0-----:R-:W-:Y:S01]  /*5140*/  FFMA R89, R54, R40.reuse, R89 ;  /* 0x0000002836597223 */ /* 0x081fe20000000059 */
[----:B------:R-:W-:Y:S01]  /*5150*/  FFMA R85, R40, R55, R85 ;  /* 0x0000003728557223 */ /* 0x000fe20000000055 */
[----:B------:R-:W-:Y:S01]  /*5160*/  FFMA R81, R48, R40, R78 ;  /* 0x0000002830517223 */ /* 0x000fe2000000004e */
[----:B------:R-:W-:-:S02]  /*5170*/  FFMA R74, R40, R49, R74 ;  /* 0x00000031284a7223 */ /* 0x000fc4000000004a */
[----:B------:R-:W0:Y:S01]  /*5180*/  LDS R40, [R69+0x14c] ;  /* 0x00014c0045287984 */ /* 0x000e220000000800 */
[----:B---3--:R-:W-:Y:S01]  /*5190*/  FFMA R87, R54, R41, R87 ;  /* 0x0000002936577223 */ /* 0x008fe20000000057 */
[C---:B------:R-:W-:Y:S01]  /*51a0*/  FFMA R76, R41.reuse, R55, R76 ;  /* 0x00000037294c7223 */ /* 0x040fe2000000004c */
[C---:B------:R-:W-:Y:S01]  /*51b0*/  FFMA R73, R48.reuse, R41, R73 ;  /* 0x0000002930497223 */ /* 0x040fe20000000049 */
[----:B------:R-:W-:Y:S02]  /*51c0*/  FFMA R86, R41, R49, R86 ;  /* 0x0000003129567223 */ /* 0x000fe40000000056 */
[----:B------:R-:W3:Y:S01]  /*51d0*/  LDS R41, [R69+-0x8b0] ;  /* 0xfff7500045297984 */ /* 0x000ee20000000800 */
[C---:B----4-:R-:W-:Y:S01]  /*51e0*/  FFMA R55, R37.reuse, R55, R36 ;  /* 0x0000003725377223 */ /* 0x050fe20000000024 */
[-C--:B------:R-:W-:Y:S02]  /*51f0*/  FFMA R83, R48, R37.reuse, R45 ;  /* 0x0000002530537223 */ /* 0x080fe4000000002d */
[----:B------:R-:W4:Y:S01]  /*5200*/  LDS R36, [R69+0x50] ;  /* 0x0000500045247984 */ /* 0x000f220000000800 */
[----:B------:R-:W-:Y:S01]  /*5210*/  FFMA R79, R54, R37, R79 ;  /* 0x00000025364f7223 */ /* 0x000fe2000000004f */
[----:B------:R-:W-:-:S02]  /*5220*/  FFMA R84, R37, R49, R84 ;  /* 0x0000003125547223 */ /* 0x000fc40000000054 */
[----:B------:R-:W4:Y:S04]  /*5230*/  LDS R45, [R69+-0x790] ;  /* 0xfff87000452d7984 */ /* 0x000f280000000800 */
[----:B------:R-:W4:Y:S01]  /*5240*/  LDS R48, [R69+0x170] ;  /* 0x0001700045307984 */ /* 0x000f220000000800 */
[-C--:B-1----:R-:W-:Y:S01]  /*5250*/  FFMA R71, R58, R44.reuse, R71 ;  /* 0x0000002c3a477223 */ /* 0x082fe20000000047 */
[----:B------:R-:W-:Y:S01]  /*5260*/  FFMA R54, R44, R59, R91 ;  /* 0x0000003b2c367223 */ /* 0x000fe2000000005b */
[----:B------:R-:W-:Y:S01]  /*5270*/  FFMA R75, R50, R44, R75 ;  /* 0x0000002c324b7223 */ /* 0x000fe2000000004b */
[----:B------:R-:W-:Y:S01]  /*5280*/  FFMA R80, R44, R51, R80 ;  /* 0x000000332c507223 */ /* 0x000fe20000000050 */
[----:B------:R-:W1:Y:S01]  /*5290*/  LDS R37, [R69+-0x88c] ;  /* 0xfff7740045257984 */ /* 0x000e620000000800 */
[-C--:B--2---:R-:W-:Y:S01]  /*52a0*/  FFMA R89, R58, R72.reuse, R89 ;  /* 0x000000483a597223 */ /* 0x084fe20000000059 */
[----:B------:R-:W-:Y:S01]  /*52b0*/  FFMA R85, R72, R59, R85 ;  /* 0x0000003b48557223 */ /* 0x000fe20000000055 */
[----:B------:R-:W-:Y:S01]  /*52c0*/  FFMA R81, R50, R72, R81 ;  /* 0x0000004832517223 */ /* 0x000fe20000000051 */
[----:B------:R-:W-:Y:S01]  /*52d0*/  FFMA R74, R72, R51, R74 ;  /* 0x00000033484a7223 */ /* 0x000fe2000000004a */
[----:B------:R-:W2:Y:S01]  /*52e0*/  LDS R44, [R69+0x74] ;  /* 0x00007400452c7984 */ /* 0x000ea20000000800 */
[----:B-----5:R-:W-:Y:S01]  /*52f0*/  FFMA R87, R58, R77, R87 ;  /* 0x0000004d3a577223 */ /* 0x020fe20000000057 */
[C---:B------:R-:W-:Y:S01]  /*5300*/  FFMA R76, R77.reuse, R59, R76 ;  /* 0x0000003b4d4c7223 */ /* 0x040fe2000000004c */
[----:B------:R-:W-:Y:S01]  /*5310*/  FFMA R73, R50, R77, R73 ;  /* 0x0000004d32497223 */ /* 0x000fe20000000049 */
[----:B------:R-:W5:Y:S01]  /*5320*/  LDS R49, [R69+-0x76c] ;  /* 0xfff8940045317984 */ /* 0x000f620000000800 */
[----:B------:R-:W-:Y:S01]  /*5330*/  FFMA R86, R77, R51, R86 ;  /* 0x000000334d567223 */ /* 0x000fe20000000056 */
[-C--:B0-----:R-:W-:Y:S01]  /*5340*/  FFMA R79, R58, R40.reuse, R79 ;  /* 0x000000283a4f7223 */ /* 0x081fe2000000004f */
[----:B------:R-:W-:Y:S01]  /*5350*/  FFMA R55, R40, R59, R55 ;  /* 0x0000003b28377223 */ /* 0x000fe20000000037 */
[----:B------:R-:W0:Y:S01]  /*5360*/  LDS R72, [R69+0x194] ;  /* 0x0001940045487984 */ /* 0x000e220000000800 */
[----:B------:R-:W-:Y:S01]  /*5370*/  FFMA R83, R50, R40, R83 ;  /* 0x0000002832537223 */ /* 0x000fe20000000053 */
[----:B------:R-:W-:-:S02]  /*5380*/  FFMA R84, R40, R51, R84 ;  /* 0x0000003328547223 */ /* 0x000fc40000000054 */
[----:B------:R-:W0:Y:S01]  /*5390*/  LDS R40, [R69+-0x868] ;  /* 0xfff7980045287984 */ /* 0x000e220000000800 */
[----:B---3--:R-:W-:Y:S01]  /*53a0*/  FFMA R71, R62, R41, R71 ;  /* 0x000000293e477223 */ /* 0x008fe20000000047 */
[C---:B------:R-:W-:Y:S01]  /*53b0*/  FFMA R54, R41.reuse, R63, R54 ;  /* 0x0000003f29367223 */ /* 0x040fe20000000036 */
[----:B------:R-:W-:Y:S01]  /*53c0*/  FFMA R75, R52, R41, R75 ;  /* 0x00000029344b7223 */ /* 0x000fe2000000004b */
[----:B------:R-:W-:Y:S02]  /*53d0*/  FFMA R80, R41, R53, R80 ;  /* 0x0000003529507223 */ /* 0x000fe40000000050 */
[----:B------:R-:W3:Y:S01]  /*53e0*/  LDS R41, [R69+0x98] ;  /* 0x0000980045297984 */ /* 0x000ee20000000800 */
[-C--:B----4-:R-:W-:Y:S01]  /*53f0*/  FFMA R89, R62, R36.reuse, R89 ;  /* 0x000000243e597223 */ /* 0x090fe20000000059 */
[----:B------:R-:W-:Y:S01]  /*5400*/  FFMA R85, R36, R63, R85 ;  /* 0x0000003f24557223 */ /* 0x000fe20000000055 */
[----:B------:R-:W-:Y:S01]  /*5410*/  FFMA R81, R52, R36, R81 ;  /* 0x0000002434517223 */ /* 0x000fe20000000051 */
[----:B------:R-:W-:Y:S01]  /*5420*/  FFMA R74, R36, R53, R74 ;  /* 0x00000035244a7223 */ /* 0x000fe2000000004a */
[----:B------:R-:W-:Y:S01]  /*5430*/  FFMA R87, R62, R45, R87 ;  /* 0x0000002d3e577223 */ /* 0x000fe20000000057 */
[C---:B------:R-:W-:Y:S01]  /*5440*/  FFMA R76, R45.reuse, R63, R76 ;  /* 0x0000003f2d4c7223 */ /* 0x040fe2000000004c */
[----:B------:R-:W-:Y:S01]  /*5450*/  FFMA R73, R52, R45, R73 ;  /* 0x0000002d34497223 */ /* 0x000fe20000000049 */
[----:B------:R-:W-:Y:S01]  /*5460*/  FFMA R86, R45, R53, R86 ;  /* 0x000000352d567223 */ /* 0x000fe20000000056 */
[----:B------:R-:W4:Y:S01]  /*5470*/  LDS R36, [R69+-0x748] ;  /* 0xfff8b80045247984 */ /* 0x000f220000000800 */
[-C--:B------:R-:W-:Y:S01]  /*5480*/  FFMA R79, R62, R48.reuse, R79 ;  /* 0x000000303e4f7223 */ /* 0x080fe2000000004f */
[----:B------:R-:W-:Y:S01]  /*5490*/  FFMA R55, R48, R63, R55 ;  /* 0x0000003f30377223 */ /* 0x000fe20000000037 */
[----:B------:R-:W-:Y:S01]  /*54a0*/  FFMA R83, R52, R48, R83 ;  /* 0x0000003034537223 */ /* 0x000fe20000000053 */
[----:B------:R-:W4:Y:S01]  /*54b0*/  LDS R45, [R69+0x1b8] ;  /* 0x0001b800452d7984 */ /* 0x000f220000000800 */
[----:B------:R-:W-:Y:S01]  /*54c0*/  FFMA R84, R48, R53, R84 ;  /* 0x0000003530547223 */ /* 0x000fe20000000054 */
[----:B-1----:R-:W-:-:S02]  /*54d0*/  FFMA R71, R30, R37, R71 ;  /* 0x000000251e477223 */ /* 0x002fc40000000047 */
[----:B------:R-:W1:Y:S01]  /*54e0*/  LDS R48, [R69+-0x844] ;  /* 0xfff7bc0045307984 */ /* 0x000e620000000800 */
[C---:B------:R-:W-:Y:S01]  /*54f0*/  FFMA R51, R37.reuse, R31, R54 ;  /* 0x0000001f25337223 */ /* 0x040fe20000000036 */
[----:B------:R-:W-:Y:S01]  /*5500*/  FFMA R75, R64, R37, R75 ;  /* 0x00000025404b7223 */ /* 0x000fe2000000004b */
[----:B------:R-:W-:Y:S01]  /*5510*/  FFMA R80, R37, R65, R80 ;  /* 0x0000004125507223 */ /* 0x000fe20000000050 */
[-C--:B--2---:R-:W-:Y:S01]  /*5520*/  FFMA R89, R30, R44.reuse, R89 ;  /* 0x0000002c1e597223 */ /* 0x084fe20000000059 */
[----:B------:R-:W-:Y:S01]  /*5530*/  FFMA R50, R44, R31, R85 ;  /* 0x0000001f2c327223 */ /* 0x000fe20000000055 */
[----:B------:R-:W-:Y:S01]  /*5540*/  FFMA R81, R64, R44, R81 ;  /* 0x0000002c40517223 */ /* 0x000fe20000000051 */
[----:B------:R-:W-:Y:S01]  /*5550*/  FFMA R74, R44, R65, R74 ;  /* 0x000000412c4a7223 */ /* 0x000fe2000000004a */
[----:B-----5:R-:W-:Y:S01]  /*5560*/  FFMA R87, R30, R49, R87 ;  /* 0x000000311e577223 */ /* 0x020fe20000000057 */
[----:B------:R-:W2:Y:S01]  /*5570*/  LDS R37, [R69+0xbc] ;  /* 0x0000bc0045257984 */ /* 0x000ea20000000800 */
[C---:B------:R-:W-:Y:S01]  /*5580*/  FFMA R53, R49.reuse, R31, R76 ;  /* 0x0000001f31357223 */ /* 0x040fe2000000004c */
[----:B------:R-:W-:Y:S01]  /*5590*/  FFMA R73, R64, R49, R73 ;  /* 0x0000003140497223 */ /* 0x000fe20000000049 */
[-C--:B0-----:R-:W-:Y:S01]  /*55a0*/  FFMA R79, R30, R72.reuse, R79 ;  /* 0x000000481e4f7223 */ /* 0x081fe2000000004f */
[----:B------:R-:W0:Y:S01]  /*55b0*/  LDS R44, [R69+-0x724] ;  /* 0xfff8dc00452c7984 */ /* 0x000e220000000800 */
[----:B------:R-:W-:Y:S01]  /*55c0*/  FFMA R86, R49, R65, R86 ;  /* 0x0000004131567223 */ /* 0x000fe20000000056 */
[----:B------:R-:W-:Y:S01]  /*55d0*/  FFMA R52, R72, R31, R55 ;  /* 0x0000001f48347223 */ /* 0x000fe20000000037 */
[----:B------:R-:W-:Y:S01]  /*55e0*/  FFMA R83, R64, R72, R83 ;  /* 0x0000004840537223 */ /* 0x000fe20000000053 */
[----:B------:R-:W5:Y:S01]  /*55f0*/  LDS R30, [R69+0x1dc] ;  /* 0x0001dc00451e7984 */ /* 0x000f620000000800 */
[----:B------:R-:W-:Y:S01]  /*5600*/  FFMA R84, R72, R65, R84 ;  /* 0x0000004148547223 */ /* 0x000fe20000000054 */
[-C--:B------:R-:W-:Y:S01]  /*5610*/  FFMA R71, R34, R40.reuse, R71 ;  /* 0x0000002822477223 */ /* 0x080fe20000000047 */
[----:B------:R-:W-:Y:S01]  /*5620*/  FFMA R51, R40, R35, R51 ;  /* 0x0000002328337223 */ /* 0x000fe20000000033 */
[----:B------:R-:W5:Y:S01]  /*5630*/  LDS R49, [R69+-0x820] ;  /* 0xfff7e00045317984 */ /* 0x000f620000000800 */
[----:B------:R-:W-:Y:S01]  /*5640*/  FFMA R75, R56, R40, R75 ;  /* 0x00000028384b7223 */ /* 0x000fe2000000004b */
[----:B------:R-:W-:Y:S01]  /*5650*/  FFMA R80, R40, R57, R80 ;  /* 0x0000003928507223 */ /* 0x000fe20000000050 */
[----:B---3--:R-:W-:Y:S01]  /*5660*/  FFMA R89, R34, R41, R89 ;  /* 0x0000002922597223 */ /* 0x008fe20000000059 */
[C---:B------:R-:W-:Y:S01]  /*5670*/  FFMA R50, R41.reuse, R35, R50 ;  /* 0x0000002329327223 */ /* 0x040fe20000000032 */
[----:B------:R-:W-:Y:S01]  /*5680*/  FFMA R81, R56, R41, R81 ;  /* 0x0000002938517223 */ /* 0x000fe20000000051 */
[----:B------:R-:W-:Y:S01]  /*5690*/  FFMA R74, R41, R57, R74 ;  /* 0x00000039294a7223 */ /* 0x000fe2000000004a */
[----:B------:R-:W3:Y:S01]  /*56a0*/  LDS R31, [R69+0xe0] ;  /* 0x0000e000451f7984 */ /* 0x000ee20000000800 */
[----:B----4-:R-:W-:-:S03]  /*56b0*/  FFMA R87, R34, R36, R87 ;  /* 0x0000002422577223 */ /* 0x010fc60000000057 */
[----:B------:R-:W4:Y:S01]  /*56c0*/  LDS R40, [R69+-0x700] ;  /* 0xfff9000045287984 */ /* 0x000f220000000800 */
[----:B------:R-:W-:Y:S01]  /*56d0*/  FFMA R53, R36, R35, R53 ;  /* 0x0000002324357223 */ /* 0x000fe20000000035 */
[----:B------:R-:W-:Y:S01]  /*56e0*/  FFMA R73, R56, R36, R73 ;  /* 0x0000002438497223 */ /* 0x000fe20000000049 */
[----:B------:R-:W-:Y:S01]  /*56f0*/  FFMA R86, R36, R57, R86 ;  /* 0x0000003924567223 */ /* 0x000fe20000000056 */
[----:B------:R-:W4:Y:S01]  /*5700*/  LDS R41, [R69+0x200] ;  /* 0x0002000045297984 */ /* 0x000f220000000800 */
[----:B------:R-:W-:Y:S01]  /*5710*/  FFMA R79, R34, R45, R79 ;  /* 0x0000002d224f7223 */ /* 0x000fe2000000004f */
[C---:B------:R-:W-:Y:S01]  /*5720*/  FFMA R35, R45.reuse, R35, R52 ;  /* 0x000000232d237223 */ /* 0x040fe20000000034 */
[----:B------:R-:W-:Y:S01]  /*5730*/  FFMA R83, R56, R45, R83 ;  /* 0x0000002d38537223 */ /* 0x000fe20000000053 */
[----:B------:R-:W4:Y:S01]  /*5740*/  LDS R36, [R69+-0x7fc] ;  /* 0xfff8040045247984 */ /* 0x000f220000000800 */
[----:B------:R-:W-:Y:S01]  /*5750*/  FFMA R84, R45, R57, R84 ;  /* 0x000000392d547223 */ /* 0x000fe20000000054 */
[-C--:B-1----:R-:W-:Y:S01]  /*5760*/  FFMA R71, R38, R48.reuse, R71 ;  /* 0x0000003026477223 */ /* 0x082fe20000000047 */
[----:B------:R-:W-:Y:S01]  /*5770*/  FFMA R34, R48, R39, R51 ;  /* 0x0000002730227223 */ /* 0x000fe20000000033 */
[----:B------:R-:W-:Y:S01]  /*5780*/  FFMA R75, R28, R48, R75 ;  /* 0x000000301c4b7223 */ /* 0x000fe2000000004b */
[----:B------:R-:W-:Y:S01]  /*5790*/  FFMA R80, R48, R29, R80 ;  /* 0x0000001d30507223 */ /* 0x000fe20000000050 */
[----:B------:R-:W1:Y:S01]  /*57a0*/  LDS R52, [R69+0x104] ;  /* 0x0001040045347984 */ /* 0x000e620000000800 */
[----:B--2---:R-:W-:-:S03]  /*57b0*/  FFMA R89, R38, R37, R89 ;  /* 0x0000002526597223 */ /* 0x004fc60000000059 */
[----:B------:R-:W2:Y:S01]  /*57c0*/  LDS R45, [R69+-0x6dc] ;  /* 0xfff92400452d7984 */ /* 0x000ea20000000800 */
[C---:B------:R-:W-:Y:S01]  /*57d0*/  FFMA R50, R37.reuse, R39, R50 ;  /* 0x0000002725327223 */ /* 0x040fe20000000032 */
[----:B------:R-:W-:Y:S01]  /*57e0*/  FFMA R81, R28, R37, R81 ;  /* 0x000000251c517223 */ /* 0x000fe20000000051 */
[----:B0-----:R-:W-:Y:S01]  /*57f0*/  FFMA R87, R38, R44, R87 ;  /* 0x0000002c26577223 */ /* 0x001fe20000000057 */
[----:B------:R0:W2:Y:S01]  /*5800*/  LDS R48, [R69+0x224] ;  /* 0x0002240045307984 */ /* 0x0000a20000000800 */
[----:B------:R-:W-:Y:S01]  /*5810*/  FFMA R53, R44, R39, R53 ;  /* 0x000000272c357223 */ /* 0x000fe20000000035 */
[----:B------:R-:W-:Y:S01]  /*5820*/  FFMA R74, R37, R29, R74 ;  /* 0x0000001d254a7223 */ /* 0x000fe2000000004a */
[----:B-----5:R-:W-:Y:S01]  /*5830*/  FFMA R79, R38, R30, R79 ;  /* 0x0000001e264f7223 */ /* 0x020fe2000000004f */
[----:B------:R-:W-:Y:S01]  /*5840*/  FFMA R38, R30, R39, R35 ;  /* 0x000000271e267223 */ /* 0x000fe20000000023 */
[----:B------:R-:W-:Y:S01]  /*5850*/  FFMA R73, R28, R44, R73 ;  /* 0x0000002c1c497223 */ /* 0x000fe20000000049 */
[-C--:B------:R-:W-:Y:S01]  /*5860*/  FFMA R86, R44, R29.reuse, R86 ;  /* 0x0000001d2c567223 */ /* 0x080fe20000000056 */
[----:B------:R-:W-:Y:S01]  /*5870*/  FFMA R83, R28, R30, R83 ;  /* 0x0000001e1c537223 */ /* 0x000fe20000000053 */
[----:B------:R-:W-:Y:S01]  /*5880*/  FFMA R84, R30, R29, R84 ;  /* 0x0000001d1e547223 */ /* 0x000fe20000000054 */
[----:B------:R-:W-:Y:S01]  /*5890*/  FFMA R71, R42, R49, R71 ;  /* 0x000000312a477223 */ /* 0x000fe20000000047 */
[C---:B------:R-:W-:Y:S01]  /*58a0*/  FFMA R29, R49.reuse, R43, R34 ;  /* 0x0000002b311d7223 */ /* 0x040fe20000000022 */
[----:B------:R-:W-:Y:S01]  /*58b0*/  FFMA R75, R60, R49, R75 ;  /* 0x000000313c4b7223 */ /* 0x000fe2000000004b */
[----:B------:R-:W-:Y:S01]  /*58c0*/  FFMA R80, R49, R61, R80 ;  /* 0x0000003d31507223 */ /* 0x000fe20000000050 */
[----:B0-----:R-:W-:Y:S01]  /*58d0*/  IADD3 R69, PT, PT, R69, 0xc, RZ ;  /* 0x0000000c45457810 */ /* 0x001fe20007ffe0ff */
[----:B---3--:R-:W-:Y:S01]  /*58e0*/  FFMA R89, R42, R31, R89 ;  /* 0x0000001f2a597223 */ /* 0x008fe20000000059 */
[C---:B------:R-:W-:Y:S01]  /*58f0*/  FFMA R37, R31.reuse, R43, R50 ;  /* 0x0000002b1f257223 */ /* 0x040fe20000000032 */
[----:B------:R-:W-:Y:S01]  /*5900*/  FFMA R81, R60, R31, R81 ;  /* 0x0000001f3c517223 */ /* 0x000fe20000000051 */
[----:B------:R-:W-:Y:S01]  /*5910*/  FFMA R74, R31, R61, R74 ;  /* 0x0000003d1f4a7223 */ /* 0x000fe2000000004a */
        /* <DEDUP_REMOVED lines=8> */
[----:B------:R-:W-:Y:S01]  /*59a0*/  FFMA R38, R36, R47, R29 ;  /* 0x0000002f24267223 */ /* 0x000fe2000000001d */
[-C--:B------:R-:W-:Y:S01]  /*59b0*/  FFMA R41, R46, R36.reuse, R71 ;  /* 0x000000242e297223 */ /* 0x080fe20000000047 */
[----:B------:R-:W-:Y:S01]  /*59c0*/  FFMA R43, R32, R36, R75 ;  /* 0x00000024202b7223 */ /* 0x000fe2000000004b */
[----:B------:R-:W-:Y:S01]  /*59d0*/  FFMA R40, R36, R33, R80 ;  /* 0x0000002124287223 */ /* 0x000fe20000000050 */
[-C--:B-1----:R-:W-:Y:S01]  /*59e0*/  FFMA R35, R46, R52.reuse, R89 ;  /* 0x000000342e237223 */ /* 0x082fe20000000059 */
[----:B------:R-:W-:Y:S01]  /*59f0*/  FFMA R34, R52, R47, R37 ;  /* 0x0000002f34227223 */ /* 0x000fe20000000025 */
[----:B------:R-:W-:Y:S01]  /*5a00*/  FFMA R37, R32, R52, R81 ;  /* 0x0000003420257223 */ /* 0x000fe20000000051 */
[----:B------:R-:W-:Y:S01]  /*5a10*/  FFMA R36, R52, R33, R74 ;  /* 0x0000002134247223 */ /* 0x000fe2000000004a */
[----:B--2---:R-:W-:Y:S01]  /*5a20*/  FFMA R29, R46, R45, R87 ;  /* 0x0000002d2e1d7223 */ /* 0x004fe20000000057 */
[C---:B------:R-:W-:Y:S01]  /*5a30*/  FFMA R28, R45.reuse, R47, R28 ;  /* 0x0000002f2d1c7223 */ /* 0x040fe2000000001c */
[----:B------:R-:W-:Y:S01]  /*5a40*/  FFMA R31, R32, R45, R73 ;  /* 0x0000002d201f7223 */ /* 0x000fe20000000049 */
[----:B------:R-:W-:Y:S01]  /*5a50*/  FFMA R30, R45, R33, R86 ;  /* 0x000000212d1e7223 */ /* 0x000fe20000000056 */
[-C--:B------:R-:W-:Y:S01]  /*5a60*/  FFMA R39, R46, R48.reuse, R79 ;  /* 0x000000302e277223 */ /* 0x080fe2000000004f */
[----:B------:R-:W-:Y:S01]  /*5a70*/  FFMA R42, R48, R47, R49 ;  /* 0x0000002f302a7223 */ /* 0x000fe20000000031 */
[----:B------:R-:W-:Y:S01]  /*5a80*/  FFMA R47, R32, R48, R83 ;  /* 0x00000030202f7223 */ /* 0x000fe20000000053 */
[----:B------:R-:W-:Y:S01]  /*5a90*/  FFMA R46, R48, R33, R84 ;  /* 0x00000021302e7223 */ /* 0x000fe20000000054 */
[----:B------:R-:W-:Y:S06]  /*5aa0*/  BRA.U UP0, `(.L_x_67) ;  /* 0xffffffe1000c7547 */ /* 0x000fec000b83ffff */
[----:B------:R-:W-:-:S05]  /*5ab0*/  VIADD R2, R2, 0x1 ;  /* 0x0000000102027836 */ /* 0x000fca0000000000 */
[----:B------:R-:W-:-:S13]  /*5ac0*/  ISETP.NE.AND P6, PT, R2, 0x8, PT ;  /* 0x000000080200780c */ /* 0x000fda0003fc5270 */
[----:B------:R-:W-:Y:S05]  /*5ad0*/  @P6 BRA `(.L_x_68) ;  /* 0xffffffd0001c6947 */ /* 0x000fea000383ffff */
[----:B------:R-:W0:Y:S01]  /*5ae0*/  S2R R5, SR_TID.Z ;  /* 0x0000000000057919 */ /* 0x000e220000002300 */
[----:B------:R-:W1:Y:S01]  /*5af0*/  LDC.64 R2, c[0x0][0x390] ;  /* 0x0000e400ff027b82 */ /* 0x000e620000000a00 */
[----:B------:R-:W2:Y:S01]  /*5b00*/  S2R R7, SR_TID.Y ;  /* 0x0000000000077919 */ /* 0x000ea20000002200 */
[----:B0-----:R-:W-:-:S05]  /*5b10*/  LEA R70, R70, R5, 0x3 ;  /* 0x0000000546467211 */ /* 0x001fca00078e18ff */
[----:B--2---:R-:W-:-:S04]  /*5b20*/  IMAD R5, R70, 0x70, R7 ;  /* 0x0000007046057824 */ /* 0x004fc800078e0207 */
[----:B------:R-:W-:-:S05]  /*5b30*/  IMAD R5, R5, 0xe, R68 ;  /* 0x0000000e05057824 */ /* 0x000fca00078e0244 */
[----:B------:R-:W-:-:S05]  /*5b40*/  SHF.L.U32 R5, R5, 0x2, RZ ;  /* 0x0000000205057819 */ /* 0x000fca00000006ff */
[----:B-1----:R-:W-:-:S05]  /*5b50*/  IMAD.WIDE.U32 R2, R5, 0x4, R2 ;  /* 0x0000000405027825 */ /* 0x002fca00078e0002 */
[----:B------:R-:W-:Y:S04]  /*5b60*/  STG.E desc[UR6][R2.64], R41 ;  /* 0x0000002902007986 */ /* 0x000fe8000c101906 */
        /* <DEDUP_REMOVED lines=14> */
[----:B------:R-:W-:Y:S01]  /*5c50*/  STG.E desc[UR6][R2.64+0x1b90c], R46 ;  /* 0x01b90c2e02007986 */ /* 0x000fe2000c101906 */
[----:B------:R-:W-:Y:S05]  /*5c60*/  EXIT ;  /* 0x000000000000794d */ /* 0x000fea0003800000 */
.L_x_69:
        /* <DEDUP_REMOVED lines=9> */
.L_x_72:


//--------------------- .nv.shared._Z6conv2dPfPKfS_ --------------------------
	.section	.nv.shared._Z6conv2dPfPKfS_,"aw",@nobits
	.sectionflags	@""
	.align	4
.nv.shared._Z6conv2dPfPKfS_:
	.zero		1664


//--------------------- .nv.shared.reserved.0     --------------------------
	.section	.nv.shared.reserved.0,"aw",@nobits
	.weak		__nv_reservedSMEM_offset_0_alias
	.size		__nv_reservedSMEM_offset_0_alias, 0, 64
	.other		__nv_reservedSMEM_offset_0_alias,@"STO_CUDA_RESERVED_SHARED STV_DEFAULT"
__nv_reservedSMEM_offset_0_alias:
	.zero		0
	.zero		64


//--------------------- .nv.shared.default_function_kernel0 --------------------------
	.section	.nv.shared.default_function_kernel0,"aw",@nobits
	.sectionflags	@""
	.align	4
.nv.shared.default_function_kernel0:
	.zero		16768


//--------------------- .nv.constant0._Z6conv2dPfPKfS_ --------------------------
	.section	.nv.constant0._Z6conv2dPfPKfS_,"a",@progbits
	.sectionflags	@""
	.align	4
.nv.constant0._Z6conv2dPfPKfS_:
	.zero		920


//--------------------- .nv.constant0._Z9transformPfS_ --------------------------
	.section	.nv.constant0._Z9transformPfS_,"a",@progbits
	.sectionflags	@""
	.align	4
.nv.constant0._Z9transformPfS_:
	.zero		912


//--------------------- .nv.constant0.default_function_kernel0 --------------------------
	.section	.nv.constant0.default_function_kernel0,"a",@progbits
	.sectionflags	@""
	.align	4
.nv.constant0.default_function_kernel0:
	.zero		920


//--------------------- SYMBOLS --------------------------

	.type		.nv.reservedSmem.offset0,@object
	.size		.nv.reservedSmem.offset0,0x4
	.type		.nv.reservedSmem.cap,@object
	.size		.nv.reservedSmem.cap,0x4
